	.target	sm_90a

	.elftype	@"ET_EXEC"


//--------------------- .note.nv.tkinfo           --------------------------
	.section	.note.nv.tkinfo,"",@"SHT_NOTE"
	.sectionflags	@"SHF_NOTE_NV_TKINFO"
	.tkinfo
        /*0018*/ 	.word	0x00000002
        /*0030*/ 	.string	""
        /*0030*/ 	.string	"ptxas"
        /*0030*/ 	.string	"Cuda compilation tools, release 13.0, V13.0.88"
        /*0030*/ 	.string	"Build cuda_13.0.r13.0/compiler.36424714_0"
        /*0030*/ 	.string	"-arch sm_90a -m 64 "



//--------------------- .note.nv.cuinfo           --------------------------
	.section	.note.nv.cuinfo,"",@"SHT_NOTE"
	.sectionflags	@"SHF_NOTE_NV_CUINFO"
        /*0018*/ 	.short	0x0002
        /*001a*/ 	.short	0x005a
        /*001c*/ 	.short	0x0082
	.zero		2


//--------------------- .nv.info                  --------------------------
	.section	.nv.info,"",@"SHT_CUDA_INFO"
	.align	4


	//----- nvinfo : EIATTR_REGCOUNT
	.align		4
        /*0000*/ 	.byte	0x04, 0x2f
        /*0002*/ 	.short	(.L_15 - .L_14)
	.align		4
.L_14:
        /*0004*/ 	.word	index@(_ZN7cutlass13device_kernelINS_4gemm6kernel13GemmUniversalIN4cute5tupleIJiiiiEEENS1_10collective13CollectiveMmaINS1_34MainloopSm90TmaGmmaWarpSpecializedILi4ENS5_IJNS4_1CILi2EEESB_NSA_ILi1EEEEEENS1_35KernelTmaWarpSpecializedCooperativeEEENS5_IJNSA_ILi256EEENSA_ILi128EEENSA_ILi64EEEEEENS_10bfloat16_tENS5_IJlSC_lEEESK_SL_NS4_8TiledMMAINS4_8MMA_AtomIJNS4_4SM904GMMA28MMA_64x128x16_F32BF16BF16_SSILNSP_5MajorE0ELSR_0ELNSP_7ScaleInE1ELSS_1EEEEEENS4_6LayoutINS5_IJSB_SC_SC_EEENS5_IJSC_NSA_ILi0EEESX_EEEEENS5_IJNS4_10UnderscoreES10_S10_EEEEENS4_23SM90_TMA_LOAD_MULTICASTENS4_14ComposedLayoutINS4_7SwizzleILi3ELi4ELi3EEENS4_18smem_ptr_flag_bitsILi16EEENSV_INS5_IJNSA_ILi8EEESI_EEENS5_IJSI_SC_EEEEEEEvNS4_8identityES13_S1D_vS1E_EENS_8epilogue10collective6detail29Sm90TmaWarpSpecializedAdapterINS1H_15DefaultEpilogueISK_SL_SL_NS1G_6thread17LinearCombinationISK_Li1EffLNS1L_9ScaleType4KindE0ELNS_15FloatRoundStyleE2ESK_EENS1_15EpilogueDefaultEEEEEvvEEEEvNT_6ParamsE)
        /*0008*/ 	.word	0x000000a8


	//----- nvinfo : EIATTR_FRAME_SIZE
	.align		4
.L_15:
        /*000c*/ 	.byte	0x04, 0x11
        /*000e*/ 	.short	(.L_17 - .L_16)
	.align		4
.L_16:
        /*0010*/ 	.word	index@(_ZN7cutlass13device_kernelINS_4gemm6kernel13GemmUniversalIN4cute5tupleIJiiiiEEENS1_10collective13CollectiveMmaINS1_34MainloopSm90TmaGmmaWarpSpecializedILi4ENS5_IJNS4_1CILi2EEESB_NSA_ILi1EEEEEENS1_35KernelTmaWarpSpecializedCooperativeEEENS5_IJNSA_ILi256EEENSA_ILi128EEENSA_ILi64EEEEEENS_10bfloat16_tENS5_IJlSC_lEEESK_SL_NS4_8TiledMMAINS4_8MMA_AtomIJNS4_4SM904GMMA28MMA_64x128x16_F32BF16BF16_SSILNSP_5MajorE0ELSR_0ELNSP_7ScaleInE1ELSS_1EEEEEENS4_6LayoutINS5_IJSB_SC_SC_EEENS5_IJSC_NSA_ILi0EEESX_EEEEENS5_IJNS4_10UnderscoreES10_S10_EEEEENS4_23SM90_TMA_LOAD_MULTICASTENS4_14ComposedLayoutINS4_7SwizzleILi3ELi4ELi3EEENS4_18smem_ptr_flag_bitsILi16EEENSV_INS5_IJNSA_ILi8EEESI_EEENS5_IJSI_SC_EEEEEEEvNS4_8identityES13_S1D_vS1E_EENS_8epilogue10collective6detail29Sm90TmaWarpSpecializedAdapterINS1H_15DefaultEpilogueISK_SL_SL_NS1G_6thread17LinearCombinationISK_Li1EffLNS1L_9ScaleType4KindE0ELNS_15FloatRoundStyleE2ESK_EENS1_15EpilogueDefaultEEEEEvvEEEEvNT_6ParamsE)
        /*0014*/ 	.word	0x00000000


	//----- nvinfo : EIATTR_MIN_STACK_SIZE
	.align		4
.L_17:
        /*0018*/ 	.byte	0x04, 0x12
        /*001a*/ 	.short	(.L_19 - .L_18)
	.align		4
.L_18:
        /*001c*/ 	.word	index@(_ZN7cutlass13device_kernelINS_4gemm6kernel13GemmUniversalIN4cute5tupleIJiiiiEEENS1_10collective13CollectiveMmaINS1_34MainloopSm90TmaGmmaWarpSpecializedILi4ENS5_IJNS4_1CILi2EEESB_NSA_ILi1EEEEEENS1_35KernelTmaWarpSpecializedCooperativeEEENS5_IJNSA_ILi256EEENSA_ILi128EEENSA_ILi64EEEEEENS_10bfloat16_tENS5_IJlSC_lEEESK_SL_NS4_8TiledMMAINS4_8MMA_AtomIJNS4_4SM904GMMA28MMA_64x128x16_F32BF16BF16_SSILNSP_5MajorE0ELSR_0ELNSP_7ScaleInE1ELSS_1EEEEEENS4_6LayoutINS5_IJSB_SC_SC_EEENS5_IJSC_NSA_ILi0EEESX_EEEEENS5_IJNS4_10UnderscoreES10_S10_EEEEENS4_23SM90_TMA_LOAD_MULTICASTENS4_14ComposedLayoutINS4_7SwizzleILi3ELi4ELi3EEENS4_18smem_ptr_flag_bitsILi16EEENSV_INS5_IJNSA_ILi8EEESI_EEENS5_IJSI_SC_EEEEEEEvNS4_8identityES13_S1D_vS1E_EENS_8epilogue10collective6detail29Sm90TmaWarpSpecializedAdapterINS1H_15DefaultEpilogueISK_SL_SL_NS1G_6thread17LinearCombinationISK_Li1EffLNS1L_9ScaleType4KindE0ELNS_15FloatRoundStyleE2ESK_EENS1_15EpilogueDefaultEEEEEvvEEEEvNT_6ParamsE)
        /*0020*/ 	.word	0x00000000
.L_19:


//--------------------- .nv.compat                --------------------------
	.section	.nv.compat,"",@"SHT_CUDA_COMPAT_INFO"
	.align	4
        /*0000*/ 	.byte	0x02, 0x09, 0x01, 0x00, 0x02, 0x02, 0x04, 0x00, 0x02, 0x05, 0x05, 0x00, 0x03, 0x07, 0x01, 0x01
        /*0010*/ 	.byte	0x02, 0x03, 0x01, 0x00, 0x02, 0x06, 0x01, 0x00, 0x04, 0x0b, 0x08, 0x00, 0x00, 0x00, 0x00, 0x00
        /*0020*/ 	.byte	0x00, 0x00, 0x00, 0x00


//--------------------- .nv.info._ZN7cutlass13device_kernelINS_4gemm6kernel13GemmUniversalIN4cute5tupleIJiiiiEEENS1_10collective13CollectiveMmaINS1_34MainloopSm90TmaGmmaWarpSpecializedILi4ENS5_IJNS4_1CILi2EEESB_NSA_ILi1EEEEEENS1_35KernelTmaWarpSpecializedCooperativeEEENS5_IJNSA_ILi256EEENSA_ILi128EEENSA_ILi64EEEEEENS_10bfloat16_tENS5_IJlSC_lEEESK_SL_NS4_8TiledMMAINS4_8MMA_AtomIJNS4_4SM904GMMA28MMA_64x128x16_F32BF16BF16_SSILNSP_5MajorE0ELSR_0ELNSP_7ScaleInE1ELSS_1EEEEEENS4_6LayoutINS5_IJSB_SC_SC_EEENS5_IJSC_NSA_ILi0EEESX_EEEEENS5_IJNS4_10UnderscoreES10_S10_EEEEENS4_23SM90_TMA_LOAD_MULTICASTENS4_14ComposedLayoutINS4_7SwizzleILi3ELi4ELi3EEENS4_18smem_ptr_flag_bitsILi16EEENSV_INS5_IJNSA_ILi8EEESI_EEENS5_IJSI_SC_EEEEEEEvNS4_8identityES13_S1D_vS1E_EENS_8epilogue10collective6detail29Sm90TmaWarpSpecializedAdapterINS1H_15DefaultEpilogueISK_SL_SL_NS1G_6thread17LinearCombinationISK_Li1EffLNS1L_9ScaleType4KindE0ELNS_15FloatRoundStyleE2ESK_EENS1_15EpilogueDefaultEEEEEvvEEEEvNT_6ParamsE --------------------------
	.section	.nv.info._ZN7cutlass13device_kernelINS_4gemm6kernel13GemmUniversalIN4cute5tupleIJiiiiEEENS1_10collective13CollectiveMmaINS1_34MainloopSm90TmaGmmaWarpSpecializedILi4ENS5_IJNS4_1CILi2EEESB_NSA_ILi1EEEEEENS1_35KernelTmaWarpSpecializedCooperativeEEENS5_IJNSA_ILi256EEENSA_ILi128EEENSA_ILi64EEEEEENS_10bfloat16_tENS5_IJlSC_lEEESK_SL_NS4_8TiledMMAINS4_8MMA_AtomIJNS4_4SM904GMMA28MMA_64x128x16_F32BF16BF16_SSILNSP_5MajorE0ELSR_0ELNSP_7ScaleInE1ELSS_1EEEEEENS4_6LayoutINS5_IJSB_SC_SC_EEENS5_IJSC_NSA_ILi0EEESX_EEEEENS5_IJNS4_10UnderscoreES10_S10_EEEEENS4_23SM90_TMA_LOAD_MULTICASTENS4_14ComposedLayoutINS4_7SwizzleILi3ELi4ELi3EEENS4_18smem_ptr_flag_bitsILi16EEENSV_INS5_IJNSA_ILi8EEESI_EEENS5_IJSI_SC_EEEEEEEvNS4_8identityES13_S1D_vS1E_EENS_8epilogue10collective6detail29Sm90TmaWarpSpecializedAdapterINS1H_15DefaultEpilogueISK_SL_SL_NS1G_6thread17LinearCombinationISK_Li1EffLNS1L_9ScaleType4KindE0ELNS_15FloatRoundStyleE2ESK_EENS1_15EpilogueDefaultEEEEEvvEEEEvNT_6ParamsE,"",@"SHT_CUDA_INFO"
	.sectionflags	@""
	.align	4


	//----- nvinfo : EIATTR_CUDA_API_VERSION
	.align		4
        /*0000*/ 	.byte	0x04, 0x37
        /*0002*/ 	.short	(.L_21 - .L_20)
.L_20:
        /*0004*/ 	.word	0x00000082


	//----- nvinfo : EIATTR_KPARAM_INFO
	.align		4
.L_21:
        /*0008*/ 	.byte	0x04, 0x17
        /*000a*/ 	.short	(.L_23 - .L_22)
.L_22:
        /*000c*/ 	.word	0x00000000
        /*0010*/ 	.short	0x0000
        /*0012*/ 	.short	0x0070
        /*0014*/ 	.byte	0x00, 0xf0, 0x01, 0x10


	//----- nvinfo : EIATTR_SPARSE_MMA_MASK
	.align		4
.L_23:
        /*0018*/ 	.byte	0x03, 0x50
        /*001a*/ 	.short	0x0000


	//----- nvinfo : EIATTR_MAXREG_COUNT
	.align		4
        /*001c*/ 	.byte	0x03, 0x1b
        /*001e*/ 	.short	0x00a8


	//----- nvinfo : EIATTR_NUM_BARRIERS
	.align		4
        /*0020*/ 	.byte	0x02, 0x4c
        /*0022*/ 	.byte	0x01
	.zero		1


	//----- nvinfo : EIATTR_EXTERNS
	.align		4
        /*0024*/ 	.byte	0x04, 0x0f
        /*0026*/ 	.short	(.L_25 - .L_24)


	//   ....[0]....
	.align		4
.L_24:
        /*0028*/ 	.word	index@(__assertfail)


	//----- nvinfo : EIATTR_MERCURY_ISA_VERSION
	.align		4
.L_25:
        /*002c*/ 	.byte	0x03, 0x5f
        /*002e*/ 	.short	0x0101


	//----- nvinfo : EIATTR_INT_WARP_WIDE_INSTR_OFFSETS
	.align		4
        /*0030*/ 	.byte	0x04, 0x31
        /*0032*/ 	.short	(.L_27 - .L_26)


	//   ....[0]....
.L_26:
        /*0034*/ 	.word	0x00000480


	//   ....[1]....
        /*0038*/ 	.word	0x000004b0


	//   ....[2]....
        /*003c*/ 	.word	0x00000670


	//   ....[3]....
        /*0040*/ 	.word	0x00001f50


	//----- nvinfo : EIATTR_COOP_GROUP_MASK_REGIDS
	.align		4
.L_27:
        /*0044*/ 	.byte	0x04, 0x29
        /*0046*/ 	.short	(.L_29 - .L_28)


	//   ....[0]....
.L_28:
        /*0048*/ 	.word	0xffffffff


	//   ....[1]....
        /*004c*/ 	.word	0xffffffff


	//   ....[2]....
        /*0050*/ 	.word	0xffffffff


	//   ....[3]....
        /*0054*/ 	.word	0xffffffff


	//   ....[4]....
        /*0058*/ 	.word	0xffffffff


	//   ....[5]....
        /*005c*/ 	.word	0xffffffff


	//----- nvinfo : EIATTR_COOP_GROUP_INSTR_OFFSETS
	.align		4
.L_29:
        /*0060*/ 	.byte	0x04, 0x28
        /*0062*/ 	.short	(.L_31 - .L_30)


	//   ....[0]....
.L_30:
        /*0064*/ 	.word	0x00000060


	//   ....[1]....
        /*0068*/ 	.word	0x00000070


	//   ....[2]....
        /*006c*/ 	.word	0x00000130


	//   ....[3]....
        /*0070*/ 	.word	0x000002d0


	//   ....[4]....
        /*0074*/ 	.word	0x000007f0


	//   ....[5]....
        /*0078*/ 	.word	0x00001240


	//----- nvinfo : EIATTR_REG_RECONFIG
	.align		4
.L_31:
        /*007c*/ 	.byte	0x01, 0x54
	.zero		2


	//----- nvinfo : EIATTR_SYSCALL_OFFSETS
	.align		4
        /*0080*/ 	.byte	0x04, 0x46
        /*0082*/ 	.short	(.L_33 - .L_32)


	//   ....[0]....
.L_32:
        /*0084*/ 	.word	0x00001400


	//----- nvinfo : EIATTR_MBARRIER_INSTR_OFFSETS
	.align		4
.L_33:
        /*0088*/ 	.byte	0x04, 0x39
        /*008a*/ 	.short	(.L_35 - .L_34)


	//   ....[0]....
.L_34:
        /*008c*/ 	.word	0x00000230
        /*0090*/ 	.word	0x000000ff
        /*0094*/ 	.word	0x00000000
        /*0098*/ 	.short	0x0100
        /*009a*/ 	.byte	0x08
	.zero		1


	//   ....[1]....
        /*009c*/ 	.word	0x00000240
        /*00a0*/ 	.word	0x000000ff
        /*00a4*/ 	.word	0x00000020
        /*00a8*/ 	.short	0x0100
        /*00aa*/ 	.byte	0x08
	.zero		1


	//   ....[2]....
        /*00ac*/ 	.word	0x00000250
        /*00b0*/ 	.word	0x000000ff
        /*00b4*/ 	.word	0x00000008
        /*00b8*/ 	.short	0x0100
        /*00ba*/ 	.byte	0x08
	.zero		1


	//   ....[3]....
        /*00bc*/ 	.word	0x00000260
        /*00c0*/ 	.word	0x000000ff
        /*00c4*/ 	.word	0x00000028
        /*00c8*/ 	.short	0x0100
        /*00ca*/ 	.byte	0x08
	.zero		1


	//   ....[4]....
        /*00cc*/ 	.word	0x00000270
        /*00d0*/ 	.word	0x000000ff
        /*00d4*/ 	.word	0x00000010
        /*00d8*/ 	.short	0x0100
        /*00da*/ 	.byte	0x08
	.zero		1


	//   ....[5]....
        /*00dc*/ 	.word	0x00000280
        /*00e0*/ 	.word	0x000000ff
        /*00e4*/ 	.word	0x00000030
        /*00e8*/ 	.short	0x0100
        /*00ea*/ 	.byte	0x08
	.zero		1


	//   ....[6]....
        /*00ec*/ 	.word	0x00000290
        /*00f0*/ 	.word	0x000000ff
        /*00f4*/ 	.word	0x00000018
        /*00f8*/ 	.short	0x0100
        /*00fa*/ 	.byte	0x08
	.zero		1


	//   ....[7]....
        /*00fc*/ 	.word	0x000002a0
        /*0100*/ 	.word	0x000000ff
        /*0104*/ 	.word	0x00000038
        /*0108*/ 	.short	0x0100
        /*010a*/ 	.byte	0x08
	.zero		1


	//   ....[8]....
        /*010c*/ 	.word	0x000006f0
        /*0110*/ 	.word	0x000000ff
        /*0114*/ 	.word	0x00000050
        /*0118*/ 	.short	0x0100
        /*011a*/ 	.byte	0x06
	.zero		1


	//   ....[9]....
        /*011c*/ 	.word	0x00000780
        /*0120*/ 	.word	0x000000ff
        /*0124*/ 	.word	0x00000058
        /*0128*/ 	.short	0x0100
        /*012a*/ 	.byte	0x06
	.zero		1


	//   ....[10]....
        /*012c*/ 	.word	0x000014c0
        /*0130*/ 	.word	0x00000003
        /*0134*/ 	.word	0x00000000
        /*0138*/ 	.short	0x010a
        /*013a*/ 	.byte	0x3f
	.zero		1


	//   ....[11]....
        /*013c*/ 	.word	0x00001500
        /*0140*/ 	.word	0x00000003
        /*0144*/ 	.word	0x00000000
        /*0148*/ 	.short	0x010a
        /*014a*/ 	.byte	0x3f
	.zero		1


	//   ....[12]....
        /*014c*/ 	.word	0x00001a10
        /*0150*/ 	.word	0x00000005
        /*0154*/ 	.word	0x00000000
        /*0158*/ 	.short	0x010a
        /*015a*/ 	.byte	0x3f
	.zero		1


	//   ....[13]....
        /*015c*/ 	.word	0x00001a50
        /*0160*/ 	.word	0x00000005
        /*0164*/ 	.word	0x00000000
        /*0168*/ 	.short	0x010a
        /*016a*/ 	.byte	0x3f
	.zero		1


	//   ....[14]....
        /*016c*/ 	.word	0x00001df0
        /*0170*/ 	.word	0x00000005
        /*0174*/ 	.word	0x00000000
        /*0178*/ 	.short	0x0101
        /*017a*/ 	.byte	0x3f
	.zero		1


	//   ....[15]....
        /*017c*/ 	.word	0x00001fd0
        /*0180*/ 	.word	0x00000003
        /*0184*/ 	.word	0x00000000
        /*0188*/ 	.short	0x0101
        /*018a*/ 	.byte	0x3f
	.zero		1


	//   ....[16]....
        /*018c*/ 	.word	0x0000b8e0
        /*0190*/ 	.word	0x00000016
        /*0194*/ 	.word	0x00000020
        /*0198*/ 	.short	0x010a
        /*019a*/ 	.byte	0x3f
	.zero		1


	//   ....[17]....
        /*019c*/ 	.word	0x0000bcc0
        /*01a0*/ 	.word	0x00000004
        /*01a4*/ 	.word	0x00000058
        /*01a8*/ 	.short	0x0101
        /*01aa*/ 	.byte	0x3f
	.zero		1


	//   ....[18]....
        /*01ac*/ 	.word	0x0000c3d0
        /*01b0*/ 	.word	0x00000005
        /*01b4*/ 	.word	0x00000000
        /*01b8*/ 	.short	0x010a
        /*01ba*/ 	.byte	0x3f
	.zero		1


	//   ....[19]....
        /*01bc*/ 	.word	0x0000c450
        /*01c0*/ 	.word	0x00000007
        /*01c4*/ 	.word	0x00000000
        /*01c8*/ 	.short	0x010a
        /*01ca*/ 	.byte	0x3f
	.zero		1


	//   ....[20]....
        /*01cc*/ 	.word	0x0000c4e0
        /*01d0*/ 	.word	0x00000006
        /*01d4*/ 	.word	0x00000000
        /*01d8*/ 	.short	0x010a
        /*01da*/ 	.byte	0x3f
	.zero		1


	//   ....[21]....
        /*01dc*/ 	.word	0x0000c570
        /*01e0*/ 	.word	0x00000003
        /*01e4*/ 	.word	0x00000000
        /*01e8*/ 	.short	0x010a
        /*01ea*/ 	.byte	0x3f
	.zero		1


	//   ....[22]....
        /*01ec*/ 	.word	0x0000c5d0
        /*01f0*/ 	.word	0x00000003
        /*01f4*/ 	.word	0x00000000
        /*01f8*/ 	.short	0x010a
        /*01fa*/ 	.byte	0x3f
	.zero		1


	//   ....[23]....
        /*01fc*/ 	.word	0x0000c620
        /*0200*/ 	.word	0x00000005
        /*0204*/ 	.word	0x00000000
        /*0208*/ 	.short	0x010a
        /*020a*/ 	.byte	0x3f
	.zero		1


	//   ....[24]....
        /*020c*/ 	.word	0x0000c6f0
        /*0210*/ 	.word	0x00000016
        /*0214*/ 	.word	0x00000020
        /*0218*/ 	.short	0x010a
        /*021a*/ 	.byte	0x3f
	.zero		1


	//   ....[25]....
        /*021c*/ 	.word	0x0000c7c0
        /*0220*/ 	.word	0x00000005
        /*0224*/ 	.word	0x00000000
        /*0228*/ 	.short	0x010a
        /*022a*/ 	.byte	0x3f
	.zero		1


	//   ....[26]....
        /*022c*/ 	.word	0x0000c810
        /*0230*/ 	.word	0x00000007
        /*0234*/ 	.word	0x00000000
        /*0238*/ 	.short	0x010a
        /*023a*/ 	.byte	0x3f
	.zero		1


	//   ....[27]....
        /*023c*/ 	.word	0x0000c860
        /*0240*/ 	.word	0x00000006
        /*0244*/ 	.word	0x00000000
        /*0248*/ 	.short	0x010a
        /*024a*/ 	.byte	0x3f
	.zero		1


	//----- nvinfo : EIATTR_NUM_MBARRIERS
	.align		4
.L_35:
        /*024c*/ 	.byte	0x03, 0x38
        /*024e*/ 	.short	0x000a


	//----- nvinfo : EIATTR_EXIT_INSTR_OFFSETS
	.align		4
        /*0250*/ 	.byte	0x04, 0x1c
        /*0252*/ 	.short	(.L_37 - .L_36)


	//   ....[0]....
.L_36:
        /*0254*/ 	.word	0x00000950


	//   ....[1]....
        /*0258*/ 	.word	0x00001170


	//   ....[2]....
        /*025c*/ 	.word	0x0000af10


	//   ....[3]....
        /*0260*/ 	.word	0x0000b470


	//   ....[4]....
        /*0264*/ 	.word	0x0000c5c0


	//----- nvinfo : EIATTR_MAX_THREADS
	.align		4
.L_37:
        /*0268*/ 	.byte	0x04, 0x05
        /*026a*/ 	.short	(.L_39 - .L_38)
.L_38:
        /*026c*/ 	.word	0x00000180
        /*0270*/ 	.word	0x00000001
        /*0274*/ 	.word	0x00000001


	//----- nvinfo : EIATTR_CRS_STACK_SIZE
	.align		4
.L_39:
        /*0278*/ 	.byte	0x04, 0x1e
        /*027a*/ 	.short	(.L_41 - .L_40)
.L_40:
        /*027c*/ 	.word	0x00000000


	//----- nvinfo : EIATTR_CBANK_PARAM_SIZE
	.align		4
.L_41:
        /*0280*/ 	.byte	0x03, 0x19
        /*0282*/ 	.short	0x0470


	//----- nvinfo : EIATTR_PARAM_CBANK
	.align		4
        /*0284*/ 	.byte	0x04, 0x0a
        /*0286*/ 	.short	(.L_43 - .L_42)
	.align		4
.L_42:
        /*0288*/ 	.word	index@(.nv.constant0._ZN7cutlass13device_kernelINS_4gemm6kernel13GemmUniversalIN4cute5tupleIJiiiiEEENS1_10collective13CollectiveMmaINS1_34MainloopSm90TmaGmmaWarpSpecializedILi4ENS5_IJNS4_1CILi2EEESB_NSA_ILi1EEEEEENS1_35KernelTmaWarpSpecializedCooperativeEEENS5_IJNSA_ILi256EEENSA_ILi128EEENSA_ILi64EEEEEENS_10bfloat16_tENS5_IJlSC_lEEESK_SL_NS4_8TiledMMAINS4_8MMA_AtomIJNS4_4SM904GMMA28MMA_64x128x16_F32BF16BF16_SSILNSP_5MajorE0ELSR_0ELNSP_7ScaleInE1ELSS_1EEEEEENS4_6LayoutINS5_IJSB_SC_SC_EEENS5_IJSC_NSA_ILi0EEESX_EEEEENS5_IJNS4_10UnderscoreES10_S10_EEEEENS4_23SM90_TMA_LOAD_MULTICASTENS4_14ComposedLayoutINS4_7SwizzleILi3ELi4ELi3EEENS4_18smem_ptr_flag_bitsILi16EEENSV_INS5_IJNSA_ILi8EEESI_EEENS5_IJSI_SC_EEEEEEEvNS4_8identityES13_S1D_vS1E_EENS_8epilogue10collective6detail29Sm90TmaWarpSpecializedAdapterINS1H_15DefaultEpilogueISK_SL_SL_NS1G_6thread17LinearCombinationISK_Li1EffLNS1L_9ScaleType4KindE0ELNS_15FloatRoundStyleE2ESK_EENS1_15EpilogueDefaultEEEEEvvEEEEvNT_6ParamsE)
        /*028c*/ 	.short	0x0210
        /*028e*/ 	.short	0x0470


	//----- nvinfo : EIATTR_SW_WAR
	.align		4
.L_43:
        /*0290*/ 	.byte	0x04, 0x36
        /*0292*/ 	.short	(.L_45 - .L_44)
.L_44:
        /*0294*/ 	.word	0x00000008
.L_45:


//--------------------- .nv.callgraph             --------------------------
	.section	.nv.callgraph,"",@"SHT_CUDA_CALLGRAPH"
	.align	4
	.sectionentsize	8
	.align		4
        /*0000*/ 	.word	0x00000000
	.align		4
        /*0004*/ 	.word	0xffffffff
	.align		4
        /*0008*/ 	.word	index@(_ZN7cutlass13device_kernelINS_4gemm6kernel13GemmUniversalIN4cute5tupleIJiiiiEEENS1_10collective13CollectiveMmaINS1_34MainloopSm90TmaGmmaWarpSpecializedILi4ENS5_IJNS4_1CILi2EEESB_NSA_ILi1EEEEEENS1_35KernelTmaWarpSpecializedCooperativeEEENS5_IJNSA_ILi256EEENSA_ILi128EEENSA_ILi64EEEEEENS_10bfloat16_tENS5_IJlSC_lEEESK_SL_NS4_8TiledMMAINS4_8MMA_AtomIJNS4_4SM904GMMA28MMA_64x128x16_F32BF16BF16_SSILNSP_5MajorE0ELSR_0ELNSP_7ScaleInE1ELSS_1EEEEEENS4_6LayoutINS5_IJSB_SC_SC_EEENS5_IJSC_NSA_ILi0EEESX_EEEEENS5_IJNS4_10UnderscoreES10_S10_EEEEENS4_23SM90_TMA_LOAD_MULTICASTENS4_14ComposedLayoutINS4_7SwizzleILi3ELi4ELi3EEENS4_18smem_ptr_flag_bitsILi16EEENSV_INS5_IJNSA_ILi8EEESI_EEENS5_IJSI_SC_EEEEEEEvNS4_8identityES13_S1D_vS1E_EENS_8epilogue10collective6detail29Sm90TmaWarpSpecializedAdapterINS1H_15DefaultEpilogueISK_SL_SL_NS1G_6thread17LinearCombinationISK_Li1EffLNS1L_9ScaleType4KindE0ELNS_15FloatRoundStyleE2ESK_EENS1_15EpilogueDefaultEEEEEvvEEEEvNT_6ParamsE)
	.align		4
        /*000c*/ 	.word	index@(__assertfail)
	.align		4
        /*0010*/ 	.word	0x00000000
	.align		4
        /*0014*/ 	.word	0xfffffffe
	.align		4
        /*0018*/ 	.word	0x00000000
	.align		4
        /*001c*/ 	.word	0xfffffffd
	.align		4
        /*0020*/ 	.word	0x00000000
	.align		4
        /*0024*/ 	.word	0xfffffffc


//--------------------- .nv.constant4             --------------------------
	.section	.nv.constant4,"a",@progbits
	.align	8
	.align		8
.nv.constant4:
        /*0000*/ 	.dword	__assertfail
	.align		8
        /*0008*/ 	.dword	__unnamed_1
	.align		8
        /*0010*/ 	.dword	_ZN40_INTERNAL_c9b0e475_4_k_cu_42f37a63_259764cuda3std3__45__cpo5beginE
	.align		8
        /*0018*/ 	.dword	_ZN40_INTERNAL_c9b0e475_4_k_cu_42f37a63_259764cuda3std3__45__cpo3endE
	.align		8
        /*0020*/ 	.dword	_ZN40_INTERNAL_c9b0e475_4_k_cu_42f37a63_259764cuda3std3__45__cpo6cbeginE
	.align		8
        /*0028*/ 	.dword	_ZN40_INTERNAL_c9b0e475_4_k_cu_42f37a63_259764cuda3std3__45__cpo4cendE
	.align		8
        /*0030*/ 	.dword	_ZN40_INTERNAL_c9b0e475_4_k_cu_42f37a63_259764cuda3std3__442_GLOBAL__N__c9b0e475_4_k_cu_42f37a63_259766ignoreE
	.align		8
        /*0038*/ 	.dword	_ZN40_INTERNAL_c9b0e475_4_k_cu_42f37a63_259764cuda3std3__419piecewise_constructE
	.align		8
        /*0040*/ 	.dword	_ZN40_INTERNAL_c9b0e475_4_k_cu_42f37a63_259764cuda3std3__48in_placeE
	.align		8
        /*0048*/ 	.dword	_ZN40_INTERNAL_c9b0e475_4_k_cu_42f37a63_259764cuda3std6ranges3__45__cpo4swapE
	.align		8
        /*0050*/ 	.dword	_ZN40_INTERNAL_c9b0e475_4_k_cu_42f37a63_259764cuda3std6ranges3__45__cpo9iter_moveE
	.align		8
        /*0058*/ 	.dword	_ZN40_INTERNAL_c9b0e475_4_k_cu_42f37a63_259764cute7productE
	.align		8
        /*0060*/ 	.dword	_ZN40_INTERNAL_c9b0e475_4_k_cu_42f37a63_259764cute1_E
	.align		8
        /*0068*/ 	.dword	$str$22
	.align		8
        /*0070*/ 	.dword	$str$23


//--------------------- .text._ZN7cutlass13device_kernelINS_4gemm6kernel13GemmUniversalIN4cute5tupleIJiiiiEEENS1_10collective13CollectiveMmaINS1_34MainloopSm90TmaGmmaWarpSpecializedILi4ENS5_IJNS4_1CILi2EEESB_NSA_ILi1EEEEEENS1_35KernelTmaWarpSpecializedCooperativeEEENS5_IJNSA_ILi256EEENSA_ILi128EEENSA_ILi64EEEEEENS_10bfloat16_tENS5_IJlSC_lEEESK_SL_NS4_8TiledMMAINS4_8MMA_AtomIJNS4_4SM904GMMA28MMA_64x128x16_F32BF16BF16_SSILNSP_5MajorE0ELSR_0ELNSP_7ScaleInE1ELSS_1EEEEEENS4_6LayoutINS5_IJSB_SC_SC_EEENS5_IJSC_NSA_ILi0EEESX_EEEEENS5_IJNS4_10UnderscoreES10_S10_EEEEENS4_23SM90_TMA_LOAD_MULTICASTENS4_14ComposedLayoutINS4_7SwizzleILi3ELi4ELi3EEENS4_18smem_ptr_flag_bitsILi16EEENSV_INS5_IJNSA_ILi8EEESI_EEENS5_IJSI_SC_EEEEEEEvNS4_8identityES13_S1D_vS1E_EENS_8epilogue10collective6detail29Sm90TmaWarpSpecializedAdapterINS1H_15DefaultEpilogueISK_SL_SL_NS1G_6thread17LinearCombinationISK_Li1EffLNS1L_9ScaleType4KindE0ELNS_15FloatRoundStyleE2ESK_EENS1_15EpilogueDefaultEEEEEvvEEEEvNT_6ParamsE --------------------------
	.section	.text._ZN7cutlass13device_kernelINS_4gemm6kernel13GemmUniversalIN4cute5tupleIJiiiiEEENS1_10collective13CollectiveMmaINS1_34MainloopSm90TmaGmmaWarpSpecializedILi4ENS5_IJNS4_1CILi2EEESB_NSA_ILi1EEEEEENS1_35KernelTmaWarpSpecializedCooperativeEEENS5_IJNSA_ILi256EEENSA_ILi128EEENSA_ILi64EEEEEENS_10bfloat16_tENS5_IJlSC_lEEESK_SL_NS4_8TiledMMAINS4_8MMA_AtomIJNS4_4SM904GMMA28MMA_64x128x16_F32BF16BF16_SSILNSP_5MajorE0ELSR_0ELNSP_7ScaleInE1ELSS_1EEEEEENS4_6LayoutINS5_IJSB_SC_SC_EEENS5_IJSC_NSA_ILi0EEESX_EEEEENS5_IJNS4_10UnderscoreES10_S10_EEEEENS4_23SM90_TMA_LOAD_MULTICASTENS4_14ComposedLayoutINS4_7SwizzleILi3ELi4ELi3EEENS4_18smem_ptr_flag_bitsILi16EEENSV_INS5_IJNSA_ILi8EEESI_EEENS5_IJSI_SC_EEEEEEEvNS4_8identityES13_S1D_vS1E_EENS_8epilogue10collective6detail29Sm90TmaWarpSpecializedAdapterINS1H_15DefaultEpilogueISK_SL_SL_NS1G_6thread17LinearCombinationISK_Li1EffLNS1L_9ScaleType4KindE0ELNS_15FloatRoundStyleE2ESK_EENS1_15EpilogueDefaultEEEEEvvEEEEvNT_6ParamsE,"ax",@progbits
	.align	128
.text._ZN7cutlass13device_kernelINS_4gemm6kernel13GemmUniversalIN4cute5tupleIJiiiiEEENS1_10collective13CollectiveMmaINS1_34MainloopSm90TmaGmmaWarpSpecializedILi4ENS5_IJNS4_1CILi2EEESB_NSA_ILi1EEEEEENS1_35KernelTmaWarpSpecializedCooperativeEEENS5_IJNSA_ILi256EEENSA_ILi128EEENSA_ILi64EEEEEENS_10bfloat16_tENS5_IJlSC_lEEESK_SL_NS4_8TiledMMAINS4_8MMA_AtomIJNS4_4SM904GMMA28MMA_64x128x16_F32BF16BF16_SSILNSP_5MajorE0ELSR_0ELNSP_7ScaleInE1ELSS_1EEEEEENS4_6LayoutINS5_IJSB_SC_SC_EEENS5_IJSC_NSA_ILi0EEESX_EEEEENS5_IJNS4_10UnderscoreES10_S10_EEEEENS4_23SM90_TMA_LOAD_MULTICASTENS4_14ComposedLayoutINS4_7SwizzleILi3ELi4ELi3EEENS4_18smem_ptr_flag_bitsILi16EEENSV_INS5_IJNSA_ILi8EEESI_EEENS5_IJSI_SC_EEEEEEEvNS4_8identityES13_S1D_vS1E_EENS_8epilogue10collective6detail29Sm90TmaWarpSpecializedAdapterINS1H_15DefaultEpilogueISK_SL_SL_NS1G_6thread17LinearCombinationISK_Li1EffLNS1L_9ScaleType4KindE0ELNS_15FloatRoundStyleE2ESK_EENS1_15EpilogueDefaultEEEEEvvEEEEvNT_6ParamsE:
        .type           _ZN7cutlass13device_kernelINS_4gemm6kernel13GemmUniversalIN4cute5tupleIJiiiiEEENS1_10collective13CollectiveMmaINS1_34MainloopSm90TmaGmmaWarpSpecializedILi4ENS5_IJNS4_1CILi2EEESB_NSA_ILi1EEEEEENS1_35KernelTmaWarpSpecializedCooperativeEEENS5_IJNSA_ILi256EEENSA_ILi128EEENSA_ILi64EEEEEENS_10bfloat16_tENS5_IJlSC_lEEESK_SL_NS4_8TiledMMAINS4_8MMA_AtomIJNS4_4SM904GMMA28MMA_64x128x16_F32BF16BF16_SSILNSP_5MajorE0ELSR_0ELNSP_7ScaleInE1ELSS_1EEEEEENS4_6LayoutINS5_IJSB_SC_SC_EEENS5_IJSC_NSA_ILi0EEESX_EEEEENS5_IJNS4_10UnderscoreES10_S10_EEEEENS4_23SM90_TMA_LOAD_MULTICASTENS4_14ComposedLayoutINS4_7SwizzleILi3ELi4ELi3EEENS4_18smem_ptr_flag_bitsILi16EEENSV_INS5_IJNSA_ILi8EEESI_EEENS5_IJSI_SC_EEEEEEEvNS4_8identityES13_S1D_vS1E_EENS_8epilogue10collective6detail29Sm90TmaWarpSpecializedAdapterINS1H_15DefaultEpilogueISK_SL_SL_NS1G_6thread17LinearCombinationISK_Li1EffLNS1L_9ScaleType4KindE0ELNS_15FloatRoundStyleE2ESK_EENS1_15EpilogueDefaultEEEEEvvEEEEvNT_6ParamsE,@function
        .size           _ZN7cutlass13device_kernelINS_4gemm6kernel13GemmUniversalIN4cute5tupleIJiiiiEEENS1_10collective13CollectiveMmaINS1_34MainloopSm90TmaGmmaWarpSpecializedILi4ENS5_IJNS4_1CILi2EEESB_NSA_ILi1EEEEEENS1_35KernelTmaWarpSpecializedCooperativeEEENS5_IJNSA_ILi256EEENSA_ILi128EEENSA_ILi64EEEEEENS_10bfloat16_tENS5_IJlSC_lEEESK_SL_NS4_8TiledMMAINS4_8MMA_AtomIJNS4_4SM904GMMA28MMA_64x128x16_F32BF16BF16_SSILNSP_5MajorE0ELSR_0ELNSP_7ScaleInE1ELSS_1EEEEEENS4_6LayoutINS5_IJSB_SC_SC_EEENS5_IJSC_NSA_ILi0EEESX_EEEEENS5_IJNS4_10UnderscoreES10_S10_EEEEENS4_23SM90_TMA_LOAD_MULTICASTENS4_14ComposedLayoutINS4_7SwizzleILi3ELi4ELi3EEENS4_18smem_ptr_flag_bitsILi16EEENSV_INS5_IJNSA_ILi8EEESI_EEENS5_IJSI_SC_EEEEEEEvNS4_8identityES13_S1D_vS1E_EENS_8epilogue10collective6detail29Sm90TmaWarpSpecializedAdapterINS1H_15DefaultEpilogueISK_SL_SL_NS1G_6thread17LinearCombinationISK_Li1EffLNS1L_9ScaleType4KindE0ELNS_15FloatRoundStyleE2ESK_EENS1_15EpilogueDefaultEEEEEvvEEEEvNT_6ParamsE,(.L_x_323 - _ZN7cutlass13device_kernelINS_4gemm6kernel13GemmUniversalIN4cute5tupleIJiiiiEEENS1_10collective13CollectiveMmaINS1_34MainloopSm90TmaGmmaWarpSpecializedILi4ENS5_IJNS4_1CILi2EEESB_NSA_ILi1EEEEEENS1_35KernelTmaWarpSpecializedCooperativeEEENS5_IJNSA_ILi256EEENSA_ILi128EEENSA_ILi64EEEEEENS_10bfloat16_tENS5_IJlSC_lEEESK_SL_NS4_8TiledMMAINS4_8MMA_AtomIJNS4_4SM904GMMA28MMA_64x128x16_F32BF16BF16_SSILNSP_5MajorE0ELSR_0ELNSP_7ScaleInE1ELSS_1EEEEEENS4_6LayoutINS5_IJSB_SC_SC_EEENS5_IJSC_NSA_ILi0EEESX_EEEEENS5_IJNS4_10UnderscoreES10_S10_EEEEENS4_23SM90_TMA_LOAD_MULTICASTENS4_14ComposedLayoutINS4_7SwizzleILi3ELi4ELi3EEENS4_18smem_ptr_flag_bitsILi16EEENSV_INS5_IJNSA_ILi8EEESI_EEENS5_IJSI_SC_EEEEEEEvNS4_8identityES13_S1D_vS1E_EENS_8epilogue10collective6detail29Sm90TmaWarpSpecializedAdapterINS1H_15DefaultEpilogueISK_SL_SL_NS1G_6thread17LinearCombinationISK_Li1EffLNS1L_9ScaleType4KindE0ELNS_15FloatRoundStyleE2ESK_EENS1_15EpilogueDefaultEEEEEvvEEEEvNT_6ParamsE)
        .other          _ZN7cutlass13device_kernelINS_4gemm6kernel13GemmUniversalIN4cute5tupleIJiiiiEEENS1_10collective13CollectiveMmaINS1_34MainloopSm90TmaGmmaWarpSpecializedILi4ENS5_IJNS4_1CILi2EEESB_NSA_ILi1EEEEEENS1_35KernelTmaWarpSpecializedCooperativeEEENS5_IJNSA_ILi256EEENSA_ILi128EEENSA_ILi64EEEEEENS_10bfloat16_tENS5_IJlSC_lEEESK_SL_NS4_8TiledMMAINS4_8MMA_AtomIJNS4_4SM904GMMA28MMA_64x128x16_F32BF16BF16_SSILNSP_5MajorE0ELSR_0ELNSP_7ScaleInE1ELSS_1EEEEEENS4_6LayoutINS5_IJSB_SC_SC_EEENS5_IJSC_NSA_ILi0EEESX_EEEEENS5_IJNS4_10UnderscoreES10_S10_EEEEENS4_23SM90_TMA_LOAD_MULTICASTENS4_14ComposedLayoutINS4_7SwizzleILi3ELi4ELi3EEENS4_18smem_ptr_flag_bitsILi16EEENSV_INS5_IJNSA_ILi8EEESI_EEENS5_IJSI_SC_EEEEEEEvNS4_8identityES13_S1D_vS1E_EENS_8epilogue10collective6detail29Sm90TmaWarpSpecializedAdapterINS1H_15DefaultEpilogueISK_SL_SL_NS1G_6thread17LinearCombinationISK_Li1EffLNS1L_9ScaleType4KindE0ELNS_15FloatRoundStyleE2ESK_EENS1_15EpilogueDefaultEEEEEvvEEEEvNT_6ParamsE,@"STO_CUDA_ENTRY STV_DEFAULT"
_ZN7cutlass13device_kernelINS_4gemm6kernel13GemmUniversalIN4cute5tupleIJiiiiEEENS1_10collective13CollectiveMmaINS1_34MainloopSm90TmaGmmaWarpSpecializedILi4ENS5_IJNS4_1CILi2EEESB_NSA_ILi1EEEEEENS1_35KernelTmaWarpSpecializedCooperativeEEENS5_IJNSA_ILi256EEENSA_ILi128EEENSA_ILi64EEEEEENS_10bfloat16_tENS5_IJlSC_lEEESK_SL_NS4_8TiledMMAINS4_8MMA_AtomIJNS4_4SM904GMMA28MMA_64x128x16_F32BF16BF16_SSILNSP_5MajorE0ELSR_0ELNSP_7ScaleInE1ELSS_1EEEEEENS4_6LayoutINS5_IJSB_SC_SC_EEENS5_IJSC_NSA_ILi0EEESX_EEEEENS5_IJNS4_10UnderscoreES10_S10_EEEEENS4_23SM90_TMA_LOAD_MULTICASTENS4_14ComposedLayoutINS4_7SwizzleILi3ELi4ELi3EEENS4_18smem_ptr_flag_bitsILi16EEENSV_INS5_IJNSA_ILi8EEESI_EEENS5_IJSI_SC_EEEEEEEvNS4_8identityES13_S1D_vS1E_EENS_8epilogue10collective6detail29Sm90TmaWarpSpecializedAdapterINS1H_15DefaultEpilogueISK_SL_SL_NS1G_6thread17LinearCombinationISK_Li1EffLNS1L_9ScaleType4KindE0ELNS_15FloatRoundStyleE2ESK_EENS1_15EpilogueDefaultEEEEEvvEEEEvNT_6ParamsE:
[----:B------:R-:W0:Y:S01]  /*0000*/  LDC R1, c[0x0][0x28] ;  /* 0x00000a00ff017b82 */ /* 0x000e220000000800 */
[----:B------:R-:W1:Y:S01]  /*0010*/  S2R R18, SR_TID.X ;  /* 0x0000000000127919 */ /* 0x000e620000002100 */
[----:B------:R-:W-:Y:S01]  /*0020*/  ELECT P0, URZ, PT ;  /* 0x00000000003f782f */ /* 0x000fe20003800000 */
[----:B------:R-:W-:Y:S01]  /*0030*/  BSSY B0, `(.L_x_0) ;  /* 0x000000f000007945 */ /* 0x000fe20003800000 */
[--C-:B-1----:R-:W-:Y:S02]  /*0040*/  SHF.R.U32.HI R0, RZ, 0x5, R18.reuse ;  /* 0x00000005ff007819 */ /* 0x102fe40000011612 */
[----:B------:R-:W-:-:S03]  /*0050*/  SHF.R.U32.HI R3, RZ, 0x7, R18 ;  /* 0x00000007ff037819 */ /* 0x000fc60000011612 */
[----:B------:R-:W1:Y:S04]  /*0060*/  SHFL.IDX PT, R2, R0, RZ, 0x1f ;  /* 0x00001fff00027589 */ /* 0x000e6800000e0000 */
[----:B------:R2:W3:Y:S01]  /*0070*/  SHFL.IDX PT, R5, R3, RZ, 0x1f ;  /* 0x00001fff03057589 */ /* 0x0004e200000e0000 */
[----:B-1----:R-:W-:-:S13]  /*0080*/  ISETP.NE.OR P0, PT, R2, RZ, !P0 ;  /* 0x000000ff0200720c */ /* 0x002fda0004705670 */
[----:B0-23--:R-:W-:Y:S05]  /*0090*/  @P0 BRA `(.L_x_1) ;  /* 0x0000000000200947 */ /* 0x00dfea0003800000 */
[----:B------:R-:W-:Y:S02]  /*00a0*/  ULDC.64 UR4, c[0x0][0x198] ;  /* 0x0000660000047ab9 */ /* 0x000fe40000000a00 */
[----:B------:R-:W-:Y:S02]  /*00b0*/  UIADD3 UR6, UP0, UR4, 0xf0, URZ ;  /* 0x000000f004067890 */ /* 0x000fe4000ff1e03f */
[----:B------:R-:W-:Y:S02]  /*00c0*/  UIADD3 UR4, UP1, UR4, 0x1f0, URZ ;  /* 0x000001f004047890 */ /* 0x000fe4000ff3e03f */
[----:B------:R-:W-:Y:S02]  /*00d0*/  UIADD3.X UR7, URZ, UR5, URZ, UP0, !UPT ;  /* 0x000000053f077290 */ /* 0x000fe400087fe43f */
[----:B------:R-:W-:-:S07]  /*00e0*/  UIADD3.X UR5, URZ, UR5, URZ, UP1, !UPT ;  /* 0x000000053f057290 */ /* 0x000fce0008ffe43f */
[----:B------:R0:W-:Y:S02]  /*00f0*/  UTMACCTL.PF [UR6] ;  /* 0x00000000060079b9 */ /* 0x0001e40008040000 */
[----:B------:R0:W-:Y:S02]  /*0100*/  UTMACCTL.PF [UR4] ;  /* 0x00000000040079b9 */ /* 0x0001e40008040000 */
[----:B0-----:R-:W-:Y:S01]  /*0110*/  NOP ;  /* 0x0000000000007918 */ /* 0x001fe20000000000 */
.L_x_1:
[----:B------:R-:W-:Y:S05]  /*0120*/  BSYNC B0 ;  /* 0x0000000000007941 */ /* 0x000fea0003800000 */
.L_x_0:
[----:B------:R-:W0:Y:S02]  /*0130*/  SHFL.IDX PT, R3, R0, RZ, 0x1f ;  /* 0x00001fff00037589 */ /* 0x000e2400000e0000 */
[----:B0-----:R-:W-:-:S13]  /*0140*/  ISETP.NE.AND P0, PT, R3, RZ, PT ;  /* 0x000000ff0300720c */ /* 0x001fda0003f05270 */
[----:B------:R-:W-:Y:S05]  /*0150*/  @P0 BRA `(.L_x_2) ;  /* 0x0000000000580947 */ /* 0x000fea0003800000 */
[----:B------:R-:W0:Y:S01]  /*0160*/  S2UR UR8, SR_CgaCtaId ;  /* 0x00000000000879c3 */ /* 0x000e220000008800 */
[----:B------:R-:W-:Y:S01]  /*0170*/  UMOV UR4, 0x400 ;  /* 0x0000040000047882 */ /* 0x000fe20000000000 */
[----:B------:R-:W-:Y:S01]  /*0180*/  UMOV UR5, 0x1 ;  /* 0x0000000100057882 */ /* 0x000fe20000000000 */
[----:B------:R-:W-:Y:S01]  /*0190*/  UMOV UR6, 0x6 ;  /* 0x0000000600067882 */ /* 0x000fe20000000000 */
[----:B------:R-:W-:Y:S01]  /*01a0*/  ELECT P0, URZ, PT ;  /* 0x00000000003f782f */ /* 0x000fe20003800000 */
[----:B------:R-:W-:-:S04]  /*01b0*/  UIADD3 UR6, -UR6, 0x100000, URZ ;  /* 0x0010000006067890 */ /* 0x000fc8000fffe13f */
[----:B------:R-:W-:Y:S02]  /*01c0*/  USHF.L.U32 UR7, UR6, 0xb, URZ ;  /* 0x0000000b06077899 */ /* 0x000fe4000800063f */
[----:B------:R-:W-:Y:S02]  /*01d0*/  USHF.L.U32 UR6, UR6, 0x1, URZ ;  /* 0x0000000106067899 */ /* 0x000fe4000800063f */
[----:B0-----:R-:W-:Y:S02]  /*01e0*/  ULEA UR8, UR8, UR4, 0x18 ;  /* 0x0000000408087291 */ /* 0x001fe4000f8ec03f */
[----:B------:R-:W-:-:S04]  /*01f0*/  UIADD3 UR4, -UR5, 0x100000, URZ ;  /* 0x0010000005047890 */ /* 0x000fc8000fffe13f */
[----:B------:R-:W-:Y:S02]  /*0200*/  USHF.L.U32 UR5, UR4, 0xb, URZ ;  /* 0x0000000b04057899 */ /* 0x000fe4000800063f */
[----:B------:R-:W-:Y:S01]  /*0210*/  USHF.L.U32 UR4, UR4, 0x1, URZ ;  /* 0x0000000104047899 */ /* 0x000fe2000800063f */
[----:B------:R-:W0:Y:S11]  /*0220*/  FENCE.VIEW.ASYNC.S ;  /* 0x00000000000073c6 */ /* 0x000e360000000000 */
[----:B0-----:R0:W1:Y:S01]  /*0230*/  SYNCS.EXCH.64 URZ, [UR8], UR4 ;  /* 0x00000004083f75b2 */ /* 0x0010620008000100 */
[----:B------:R0:W2:Y:S01]  /*0240*/  SYNCS.EXCH.64 URZ, [UR8+0x20], UR6 ;  /* 0x00002006083f75b2 */ /* 0x0000a20008000100 */
[----:B------:R0:W3:Y:S01]  /*0250*/  SYNCS.EXCH.64 URZ, [UR8+0x8], UR4 ;  /* 0x00000804083f75b2 */ /* 0x0000e20008000100 */
[----:B------:R0:W4:Y:S01]  /*0260*/  SYNCS.EXCH.64 URZ, [UR8+0x28], UR6 ;  /* 0x00002806083f75b2 */ /* 0x0001220008000100 */
[----:B------:R0:W0:Y:S01]  /*0270*/  SYNCS.EXCH.64 URZ, [UR8+0x10], UR4 ;  /* 0x00001004083f75b2 */ /* 0x0000220008000100 */
[----:B------:R0:W0:Y:S01]  /*0280*/  SYNCS.EXCH.64 URZ, [UR8+0x30], UR6 ;  /* 0x00003006083f75b2 */ /* 0x0000220008000100 */
[----:B------:R0:W0:Y:S01]  /*0290*/  SYNCS.EXCH.64 URZ, [UR8+0x18], UR4 ;  /* 0x00001804083f75b2 */ /* 0x0000220008000100 */
[----:B------:R0:W0:Y:S01]  /*02a0*/  SYNCS.EXCH.64 URZ, [UR8+0x38], UR6 ;  /* 0x00003806083f75b2 */ /* 0x0000220008000100 */
[----:B------:R-:W-:Y:S01]  /*02b0*/  NOP ;  /* 0x0000000000007918 */ /* 0x000fe20000000000 */
.L_x_2:
[----:B------:R-:W-:Y:S01]  /*02c0*/  SHF.R.S32.HI R7, RZ, 0x1f, R18 ;  /* 0x0000001fff077819 */ /* 0x000fe20000011412 */
[----:B------:R-:W5:Y:S01]  /*02d0*/  SHFL.IDX PT, R0, R0, RZ, 0x1f ;  /* 0x00001fff00007589 */ /* 0x000f6200000e0000 */
[----:B0-----:R-:W0:Y:S01]  /*02e0*/  S2UR UR8, SR_CTAID.X ;  /* 0x00000000000879c3 */ /* 0x001e220000002500 */
[----:B------:R-:W-:Y:S02]  /*02f0*/  ELECT P0, URZ, PT ;  /* 0x00000000003f782f */ /* 0x000fe40003800000 */
[----:B------:R-:W-:Y:S01]  /*0300*/  LEA.HI R7, R7, R18, RZ, 0x7 ;  /* 0x0000001207077211 */ /* 0x000fe200078f38ff */
[----:B------:R-:W1:Y:S01]  /*0310*/  S2R R4, SR_CTAID.Y ;  /* 0x0000000000047919 */ /* 0x000e620000002600 */
[----:B------:R-:W-:Y:S01]  /*0320*/  SHF.R.S32.HI R8, RZ, 0x1f, R3 ;  /* 0x0000001fff087819 */ /* 0x000fe20000011403 */
[----:B------:R-:W-:Y:S01]  /*0330*/  ULDC UR4, c[0x0][0x150] ;  /* 0x0000540000047ab9 */ /* 0x000fe20000000800 */
[----:B------:R-:W-:Y:S01]  /*0340*/  LOP3.LUT R7, R7, 0xffffff80, RZ, 0xc0, !PT ;  /* 0xffffff8007077812 */ /* 0x000fe200078ec0ff */
[----:B------:R-:W-:Y:S01]  /*0350*/  NOP ;  /* 0x0000000000007918 */ /* 0x000fe20000000000 */
[----:B------:R-:W-:Y:S01]  /*0360*/  LEA.HI R8, R8, R3, RZ, 0x2 ;  /* 0x0000000308087211 */ /* 0x000fe200078f10ff */
[----:B------:R-:W2:Y:S01]  /*0370*/  LDC R10, c[0x0][0x144] ;  /* 0x00005100ff0a7b82 */ /* 0x000ea20000000800 */
[----:B------:R-:W-:Y:S01]  /*0380*/  NOP ;  /* 0x0000000000007918 */ /* 0x000fe20000000000 */
[----:B------:R-:W-:Y:S01]  /*0390*/  IMAD.IADD R6, R18, 0x1, -R7 ;  /* 0x0000000112067824 */ /* 0x000fe200078e0a07 */
[----:B------:R-:W-:Y:S01]  /*03a0*/  LOP3.LUT R8, R8, 0x3ffffffc, RZ, 0xc0, !PT ;  /* 0x3ffffffc08087812 */ /* 0x000fe200078ec0ff */
[----:B------:R-:W-:Y:S01]  /*03b0*/  IMAD.MOV.U32 R22, RZ, RZ, 0x1 ;  /* 0x00000001ff167424 */ /* 0x000fe200078e00ff */
[----:B------:R-:W-:-:S02]  /*03c0*/  ISETP.NE.AND P3, PT, R5, RZ, PT ;  /* 0x000000ff0500720c */ /* 0x000fc40003f65270 */
[----:B------:R-:W-:Y:S01]  /*03d0*/  SHF.R.S32.HI R7, RZ, 0x1f, R6 ;  /* 0x0000001fff077819 */ /* 0x000fe20000011406 */
[----:B------:R-:W-:Y:S01]  /*03e0*/  IMAD.IADD R8, R3, 0x1, -R8 ;  /* 0x0000000103087824 */ /* 0x000fe200078e0a08 */
[----:B------:R-:W3:Y:S02]  /*03f0*/  LDC R13, c[0x0][0x140] ;  /* 0x00005000ff0d7b82 */ /* 0x000ee40000000800 */
[----:B------:R-:W-:Y:S02]  /*0400*/  LEA.HI R7, R7, R6, RZ, 0x3 ;  /* 0x0000000607077211 */ /* 0x000fe400078f18ff */
[----:B-----5:R-:W-:Y:S02]  /*0410*/  ISETP.NE.OR P0, PT, R0, RZ, !P0 ;  /* 0x000000ff0000720c */ /* 0x020fe40004705670 */
[--C-:B------:R-:W-:Y:S02]  /*0420*/  SHF.R.S32.HI R0, RZ, 0x3, R7.reuse ;  /* 0x00000003ff007819 */ /* 0x100fe40000011407 */
[----:B------:R-:W-:-:S02]  /*0430*/  SHF.R.S32.HI R7, RZ, 0x1f, R7 ;  /* 0x0000001fff077819 */ /* 0x000fc40000011407 */
[----:B0-----:R-:W-:Y:S02]  /*0440*/  I2FP.F32.U32 R9, UR8 ;  /* 0x0000000800097c45 */ /* 0x001fe40008201000 */
[----:B------:R-:W-:-:S03]  /*0450*/  LEA.HI R7, R7, R0, RZ, 0x2 ;  /* 0x0000000007077211 */ /* 0x000fc600078f10ff */
[----:B------:R-:W-:Y:S01]  /*0460*/  FMUL R9, R9, UR4 ;  /* 0x0000000409097c20 */ /* 0x000fe20008400000 */
[----:B------:R-:W-:Y:S01]  /*0470*/  LOP3.LUT R7, R7, 0xfffffffc, RZ, 0xc0, !PT ;  /* 0xfffffffc07077812 */ /* 0x000fe200078ec0ff */
[----:B------:R-:W-:Y:S01]  /*0480*/  VOTEU.ALL UP0, P0 ;  /* 0x00000000003f7886 */ /* 0x000fe20000000000 */
[----:B-1----:R-:W-:Y:S01]  /*0490*/  I2FP.F32.U32 R3, R4 ;  /* 0x0000000400037245 */ /* 0x002fe20000201000 */
[----:B------:R-:W-:Y:S01]  /*04a0*/  ULDC UR4, c[0x0][0x154] ;  /* 0x0000550000047ab9 */ /* 0x000fe20000000800 */
[----:B------:R-:W-:Y:S01]  /*04b0*/  VOTEU.ALL UP1, P0 ;  /* 0x00000000003f7886 */ /* 0x000fe20000020000 */
[----:B------:R-:W0:Y:S01]  /*04c0*/  F2I.U32.TRUNC.NTZ R9, R9 ;  /* 0x0000000900097305 */ /* 0x000e22000020f000 */
[----:B------:R-:W-:Y:S01]  /*04d0*/  IMAD.IADD R7, R0, 0x1, -R7 ;  /* 0x0000000100077824 */ /* 0x000fe200078e0a07 */
[----:B------:R-:W1:Y:S01]  /*04e0*/  @!UP0 S2UR UR7, SR_CgaCtaId ;  /* 0x00000000000789c3 */ /* 0x000e620000008800 */
[----:B------:R-:W-:Y:S01]  /*04f0*/  FMUL R12, R3, UR4 ;  /* 0x00000004030c7c20 */ /* 0x000fe20008400000 */
[----:B------:R-:W-:Y:S01]  /*0500*/  UMOV UR4, 0x20 ;  /* 0x0000002000047882 */ /* 0x000fe20000000000 */
[----:B------:R-:W-:Y:S01]  /*0510*/  IMAD R8, R8, 0x4, R7 ;  /* 0x0000000408087824 */ /* 0x000fe200078e0207 */
[----:B------:R-:W-:Y:S01]  /*0520*/  @!UP0 UMOV UR6, 0x400 ;  /* 0x0000040000068882 */ /* 0x000fe20000000000 */
[----:B------:R-:W-:-:S04]  /*0530*/  @!UP0 UIADD3 UR4, -UR4, 0x100000, URZ ;  /* 0x0010000004048890 */ /* 0x000fc8000fffe13f */
[----:B------:R-:W-:Y:S02]  /*0540*/  @!UP0 USHF.L.U32 UR5, UR4, 0xb, URZ ;  /* 0x0000000b04058899 */ /* 0x000fe4000800063f */
[----:B------:R-:W-:Y:S01]  /*0550*/  @!UP0 USHF.L.U32 UR4, UR4, 0x1, URZ ;  /* 0x0000000104048899 */ /* 0x000fe2000800063f */
[----:B---3--:R-:W-:Y:S01]  /*0560*/  ISETP.EQ.U32.AND P2, PT, R13, 0x1, PT ;  /* 0x000000010d00780c */ /* 0x008fe20003f42070 */
[----:B------:R-:W3:Y:S01]  /*0570*/  F2I.U32.TRUNC.NTZ R12, R12 ;  /* 0x0000000c000c7305 */ /* 0x000ee2000020f000 */
[----:B------:R-:W-:Y:S01]  /*0580*/  LEA.HI R0, R8, R8, RZ, 0x1 ;  /* 0x0000000808007211 */ /* 0x000fe200078f08ff */
[----:B------:R-:W5:Y:S03]  /*0590*/  LDC R7, c[0x0][0x148] ;  /* 0x00005200ff077b82 */ /* 0x000f660000000800 */
[----:B------:R-:W-:Y:S01]  /*05a0*/  LOP3.LUT R11, R0, 0xfffffffe, RZ, 0xc0, !PT ;  /* 0xfffffffe000b7812 */ /* 0x000fe200078ec0ff */
[----:B0-----:R-:W-:Y:S01]  /*05b0*/  IMAD.MOV R15, RZ, RZ, -R9 ;  /* 0x000000ffff0f7224 */ /* 0x001fe200078e0a09 */
[----:B------:R-:W-:-:S03]  /*05c0*/  SHF.R.S32.HI R9, RZ, 0x1f, R2 ;  /* 0x0000001fff097819 */ /* 0x000fc60000011402 */
[----:B--2---:R-:W-:Y:S01]  /*05d0*/  IMAD R3, R10, R15, UR8 ;  /* 0x000000080a037e24 */ /* 0x004fe2000f8e020f */
[----:B------:R-:W-:Y:S01]  /*05e0*/  LEA.HI R9, R9, R2, RZ, 0x2 ;  /* 0x0000000209097211 */ /* 0x000fe200078f10ff */
[C---:B------:R-:W-:Y:S02]  /*05f0*/  IMAD.IADD R0, R8.reuse, 0x1, -R11 ;  /* 0x0000000108007824 */ /* 0x040fe400078e0a0b */
[----:B------:R-:W-:Y:S01]  /*0600*/  IMAD.SHL.U32 R11, R8, 0x4, RZ ;  /* 0x00000004080b7824 */ /* 0x000fe200078e00ff */
[----:B------:R-:W-:Y:S01]  /*0610*/  LOP3.LUT R9, R9, 0xfffffffc, RZ, 0xc0, !PT ;  /* 0xfffffffc09097812 */ /* 0x000fe200078ec0ff */
[----:B---3--:R-:W-:Y:S01]  /*0620*/  IMAD.MOV R21, RZ, RZ, -R12 ;  /* 0x000000ffff157224 */ /* 0x008fe200078e0a0c */
[----:B------:R-:W-:Y:S01]  /*0630*/  ISETP.NE.AND P4, PT, R0, R3, PT ;  /* 0x000000030000720c */ /* 0x000fe20003f85270 */
[----:B-1----:R-:W-:Y:S01]  /*0640*/  @!UP0 ULEA UR6, UR7, UR6, 0x18 ;  /* 0x0000000607068291 */ /* 0x002fe2000f8ec03f */
[----:B------:R-:W-:Y:S01]  /*0650*/  LOP3.LUT R152, R8, 0xc, R11, 0x78, !PT ;  /* 0x0000000c08987812 */ /* 0x000fe200078e780b */
[----:B------:R-:W-:Y:S01]  /*0660*/  IMAD.IADD R0, R2, 0x1, -R9 ;  /* 0x0000000102007824 */ /* 0x000fe200078e0a09 */
[----:B------:R-:W-:Y:S01]  /*0670*/  VOTEU.ALL UP0, P0 ;  /* 0x00000000003f7886 */ /* 0x000fe20000000000 */
[----:B------:R-:W-:Y:S01]  /*0680*/  LOP3.LUT P0, RZ, R6, 0x7, RZ, 0xc0, !PT ;  /* 0x0000000706ff7812 */ /* 0x000fe2000780c0ff */
[----:B------:R-:W-:-:S02]  /*0690*/  VIADD R6, R5, 0xffffffff ;  /* 0xffffffff05067836 */ /* 0x000fc40000000000 */
[----:B------:R-:W-:Y:S01]  /*06a0*/  ISETP.NE.AND P1, PT, R0, 0x3, PT ;  /* 0x000000030000780c */ /* 0x000fe20003f25270 */
[----:B-----5:R-:W-:Y:S01]  /*06b0*/  IMAD R9, R7, R21, R4 ;  /* 0x0000001507097224 */ /* 0x020fe200078e0204 */
[----:B------:R-:W-:Y:S02]  /*06c0*/  ISETP.LT.U32.AND P0, PT, R152, 0x4, !P0 ;  /* 0x000000049800780c */ /* 0x000fe40004701070 */
[----:B------:R-:W-:Y:S01]  /*06d0*/  ISETP.EQ.OR P1, PT, R0, RZ, !P1 ;  /* 0x000000ff0000720c */ /* 0x000fe20004f22670 */
[----:B------:R-:W0:Y:S02]  /*06e0*/  FENCE.VIEW.ASYNC.S ;  /* 0x00000000000073c6 */ /* 0x000e240000000000 */
[----:B0-----:R0:W1:Y:S01]  /*06f0*/  @!UP0 SYNCS.EXCH.64 URZ, [UR6+0x50], UR4 ;  /* 0x00005004063f85b2 */ /* 0x0010620008000100 */
[----:B------:R-:W-:Y:S02]  /*0700*/  @P4 LEA.HI R2, R152, R152, RZ, 0x1 ;  /* 0x0000009898024211 */ /* 0x000fe400078f08ff */
[----:B------:R-:W-:-:S02]  /*0710*/  ISETP.EQ.AND P1, PT, R5, RZ, P1 ;  /* 0x000000ff0500720c */ /* 0x000fc40000f22270 */
[----:B------:R-:W-:Y:S02]  /*0720*/  @P4 SHF.R.S32.HI R2, RZ, 0x1, R2 ;  /* 0x00000001ff024819 */ /* 0x000fe40000011402 */
[----:B------:R-:W-:Y:S02]  /*0730*/  ISETP.GE.U32.AND P6, PT, R6, 0x2, PT ;  /* 0x000000020600780c */ /* 0x000fe40003fc6070 */
[----:B------:R-:W-:Y:S02]  /*0740*/  @P4 ISETP.NE.AND P5, PT, R2, R9, PT ;  /* 0x000000090200420c */ /* 0x000fe40003fa5270 */
[----:B------:R-:W-:Y:S02]  /*0750*/  SEL R9, RZ, 0x1, !P0 ;  /* 0x00000001ff097807 */ /* 0x000fe40004000000 */
[----:B------:R-:W-:Y:S02]  /*0760*/  @P4 SEL R22, RZ, 0x1, P5 ;  /* 0x00000001ff164807 */ /* 0x000fe40002800000 */
[----:B------:R-:W-:Y:S01]  /*0770*/  SEL R19, RZ, 0x1, !P1 ;  /* 0x00000001ff137807 */ /* 0x000fe20004800000 */
[----:B------:R0:W2:Y:S01]  /*0780*/  @!UP1 SYNCS.EXCH.64 URZ, [UR6+0x58], UR4 ;  /* 0x00005804063f95b2 */ /* 0x0000a20008000100 */
[----:B------:R-:W-:Y:S01]  /*0790*/  LOP3.LUT R22, R22, R9, RZ, 0xc0, !PT ;  /* 0x0000000916167212 */ /* 0x000fe200078ec0ff */
[----:B------:R-:W-:Y:S01]  /*07a0*/  NOP ;  /* 0x0000000000007918 */ /* 0x000fe20000000000 */
[----:B------:R-:W-:Y:S01]  /*07b0*/  SEL R19, R19, 0x2, P6 ;  /* 0x0000000213137807 */ /* 0x000fe20003000000 */
[----:B------:R-:W-:Y:S06]  /*07c0*/  @!P2 BRA `(.L_x_3) ;  /* 0x000000000008a947 */ /* 0x000fec0003800000 */
[----:B-12-4-:R-:W-:Y:S01]  /*07d0*/  UCGABAR_ARV ;  /* 0x00000000000079c7 */ /* 0x016fe20008000000 */
[----:B------:R-:W-:Y:S05]  /*07e0*/  BRA `(.L_x_4) ;  /* 0x0000000000047947 */ /* 0x000fea0003800000 */
.L_x_3:
[----:B-12-4-:R-:W-:Y:S01]  /*07f0*/  NOP ;  /* 0x0000000000007918 */ /* 0x016fe20000000000 */
.L_x_4:
[----:B------:R-:W1:Y:S01]  /*0800*/  LDC R2, c[0x0][0x65c] ;  /* 0x00019700ff027b82 */ /* 0x000e620000000800 */
[----:B------:R-:W-:Y:S02]  /*0810*/  IMAD.U32 R8, RZ, RZ, UR8 ;  /* 0x00000008ff087e24 */ /* 0x000fe4000f8e00ff */
[----:B------:R-:W-:Y:S01]  /*0820*/  IMAD.MOV.U32 R9, RZ, RZ, RZ ;  /* 0x000000ffff097224 */ /* 0x000fe200078e00ff */
[----:B-1----:R-:W-:-:S04]  /*0830*/  ISETP.NE.AND P1, PT, R2, 0x1, PT ;  /* 0x000000010200780c */ /* 0x002fc80003f25270 */
[----:B------:R-:W-:-:S09]  /*0840*/  P2R R5, PR, RZ, 0x2 ;  /* 0x00000002ff057803 */ /* 0x000fd20000000000 */
[----:B------:R-:W1:Y:S01]  /*0850*/  @P1 LDC R17, c[0x0][0x10] ;  /* 0x00000400ff111b82 */ /* 0x000e620000000800 */
[----:B------:R-:W-:Y:S01]  /*0860*/  @P1 IMAD.MOV.U32 R5, RZ, RZ, RZ ;  /* 0x000000ffff051224 */ /* 0x000fe200078e00ff */
[----:B------:R-:W-:-:S06]  /*0870*/  @P1 MOV R13, RZ ;  /* 0x000000ff000d1202 */ /* 0x000fcc0000000f00 */
[----:B------:R-:W2:Y:S01]  /*0880*/  @!P1 LDC R11, c[0x0][0xc] ;  /* 0x00000300ff0b9b82 */ /* 0x000ea20000000800 */
[----:B-1----:R-:W-:-:S04]  /*0890*/  @P1 IMAD.WIDE.U32 R16, R17, UR8, R4 ;  /* 0x0000000811101c25 */ /* 0x002fc8000f8e0004 */
[----:B------:R-:W-:Y:S02]  /*08a0*/  @P1 IMAD.IADD R17, R17, 0x1, R13 ;  /* 0x0000000111111824 */ /* 0x000fe400078e020d */
[----:B--2---:R-:W-:-:S04]  /*08b0*/  @!P1 IMAD.WIDE.U32 R8, R4, R11, R8 ;  /* 0x0000000b04089225 */ /* 0x004fc800078e0008 */
[----:B------:R-:W-:Y:S02]  /*08c0*/  @!P1 IMAD.MOV.U32 R16, RZ, RZ, R8 ;  /* 0x000000ffff109224 */ /* 0x000fe400078e0008 */
[----:B------:R-:W-:Y:S01]  /*08d0*/  @!P1 IMAD.MOV.U32 R17, RZ, RZ, R9 ;  /* 0x000000ffff119224 */ /* 0x000fe200078e0009 */
[----:B------:R-:W-:Y:S06]  /*08e0*/  @!P2 BRA `(.L_x_5) ;  /* 0x00000000000ca947 */ /* 0x000fec0003800000 */
[----:B------:R-:W-:Y:S01]  /*08f0*/  UCGABAR_WAIT ;  /* 0x0000000000007dc7 */ /* 0x000fe20008000000 */
[----:B------:R-:W-:Y:S01]  /*0900*/  CCTL.IVALL ;  /* 0x00000000ff00798f */ /* 0x000fe20002000000 */
[----:B------:R-:W-:Y:S05]  /*0910*/  BRA `(.L_x_6) ;  /* 0x0000000000047947 */ /* 0x000fea0003800000 */
.L_x_5:
[----:B------:R-:W-:Y:S06]  /*0920*/  BAR.SYNC.DEFER_BLOCKING 0x0 ;  /* 0x0000000000007b1d */ /* 0x000fec0000010000 */
.L_x_6:
[----:B------:R-:W-:Y:S05]  /*0930*/  @!P3 BRA `(.L_x_7) ;  /* 0x000000a40078b947 */ /* 0x000fea0003800000 */
[----:B------:R-:W-:-:S13]  /*0940*/  ISETP.GT.U32.AND P0, PT, R6, 0x1, PT ;  /* 0x000000010600780c */ /* 0x000fda0003f04070 */
[----:B0-----:R-:W-:Y:S05]  /*0950*/  @P0 EXIT ;  /* 0x000000000000094d */ /* 0x001fea0003800000 */
[----:B------:R-:W-:Y:S01]  /*0960*/  ULDC.64 UR4, c[0x0][0x650] ;  /* 0x0001940000047ab9 */ /* 0x000fe20000000a00 */
[----:B------:R-:W-:Y:S01]  /*0970*/  PRMT R0, RZ, 0x7610, R0 ;  /* 0x00007610ff007816 */ /* 0x000fe20000000000 */
[----:B------:R-:W-:Y:S01]  /*0980*/  IMAD.MOV.U32 R153, RZ, RZ, -0x1 ;  /* 0xffffffffff997424 */ /* 0x000fe200078e00ff */
[----:B------:R-:W-:Y:S01]  /*0990*/  ISETP.GE.U32.AND P0, PT, R16, UR4, PT ;  /* 0x0000000410007c0c */ /* 0x000fe2000bf06070 */
[----:B------:R-:W-:Y:S02]  /*09a0*/  IMAD.MOV.U32 R154, RZ, RZ, -0x1 ;  /* 0xffffffffff9a7424 */ /* 0x000fe400078e00ff */
[----:B------:R-:W-:Y:S01]  /*09b0*/  IMAD.MOV.U32 R23, RZ, RZ, -0x1 ;  /* 0xffffffffff177424 */ /* 0x000fe200078e00ff */
[----:B------:R-:W-:-:S13]  /*09c0*/  ISETP.GE.U32.AND.EX P0, PT, R17, UR5, PT, P0 ;  /* 0x0000000511007c0c */ /* 0x000fda000bf06100 */
[----:B------:R-:W-:Y:S05]  /*09d0*/  @P0 BRA `(.L_x_8) ;  /* 0x00000004002c0947 */ /* 0x000fea0003800000 */
[----:B------:R-:W0:Y:S01]  /*09e0*/  LDC.64 R24, c[0x0][0x628] ;  /* 0x00018a00ff187b82 */ /* 0x000e220000000a00 */
[----:B------:R-:W-:Y:S02]  /*09f0*/  IMAD.MOV.U32 R8, RZ, RZ, R16 ;  /* 0x000000ffff087224 */ /* 0x000fe400078e0010 */
[----:B------:R-:W-:-:S05]  /*0a00*/  IMAD.MOV.U32 R9, RZ, RZ, R17 ;  /* 0x000000ffff097224 */ /* 0x000fca00078e0011 */
[----:B------:R-:W1:Y:S08]  /*0a10*/  LDC R0, c[0x0][0x630] ;  /* 0x00018c00ff007b82 */ /* 0x000e700000000800 */
[----:B------:R-:W2:Y:S01]  /*0a20*/  LDC.64 R26, c[0x0][0x620] ;  /* 0x00018800ff1a7b82 */ /* 0x000ea20000000a00 */
[----:B0-----:R-:W-:-:S04]  /*0a30*/  ISETP.NE.U32.AND P0, PT, R24, RZ, PT ;  /* 0x000000ff1800720c */ /* 0x001fc80003f05070 */
[----:B------:R-:W-:-:S13]  /*0a40*/  ISETP.NE.AND.EX P0, PT, R25, RZ, PT, P0 ;  /* 0x000000ff1900720c */ /* 0x000fda0003f05300 */
[----:B-12---:R-:W-:Y:S05]  /*0a50*/  @!P0 BRA `(.L_x_9) ;  /* 0x0000000000288947 */ /* 0x006fea0003800000 */
[----:B------:R-:W0:Y:S02]  /*0a60*/  LDC R13, c[0x0][0x634] ;  /* 0x00018d00ff0d7b82 */ /* 0x000e240000000800 */
[----:B0-----:R-:W-:-:S05]  /*0a70*/  IADD3 R13, P0, R16, R13, RZ ;  /* 0x0000000d100d7210 */ /* 0x001fca0007f1e0ff */
[----:B------:R-:W-:-:S04]  /*0a80*/  IMAD.X R15, RZ, RZ, R17, P0 ;  /* 0x000000ffff0f7224 */ /* 0x000fc800000e0611 */
[----:B------:R-:W-:-:S04]  /*0a90*/  IMAD.WIDE.U32 R8, R15, R24, RZ ;  /* 0x000000180f087225 */ /* 0x000fc800078e00ff */
[----:B------:R-:W-:-:S04]  /*0aa0*/  IMAD.WIDE.U32 R10, P0, R13, R25, R8 ;  /* 0x000000190d0a7225 */ /* 0x000fc80007800008 */
[----:B------:R-:W-:-:S04]  /*0ab0*/  IMAD.WIDE.U32 R8, R13, R24, RZ ;  /* 0x000000180d087225 */ /* 0x000fc800078e00ff */
[----:B------:R-:W-:Y:S01]  /*0ac0*/  IMAD.X R13, RZ, RZ, RZ, P0 ;  /* 0x000000ffff0d7224 */ /* 0x000fe200000e06ff */
[----:B------:R-:W-:Y:S01]  /*0ad0*/  IADD3 RZ, P0, R9, R10, RZ ;  /* 0x0000000a09ff7210 */ /* 0x000fe20007f1e0ff */
[----:B------:R-:W-:-:S04]  /*0ae0*/  IMAD.MOV.U32 R12, RZ, RZ, R11 ;  /* 0x000000ffff0c7224 */ /* 0x000fc800078e000b */
[----:B------:R-:W-:-:S08]  /*0af0*/  IMAD.WIDE.U32.X R8, R15, R25, R12, P0 ;  /* 0x000000190f087225 */ /* 0x000fd000000e040c */
.L_x_9:
[----:B------:R-:W0:Y:S01]  /*0b00*/  LDC.64 R24, c[0x0][0x640] ;  /* 0x00019000ff187b82 */ /* 0x000e220000000a00 */
[-CC-:B------:R-:W-:Y:S01]  /*0b10*/  SHF.R.U64 R28, R8, R0.reuse, R9.reuse ;  /* 0x00000000081c7219 */ /* 0x180fe20000001209 */
[----:B------:R-:W-:Y:S01]  /*0b20*/  IMAD R30, R7, R21, R4 ;  /* 0x00000015071e7224 */ /* 0x000fe200078e0204 */
[----:B------:R-:W-:Y:S01]  /*0b30*/  SHF.R.U32.HI R0, RZ, R0, R9 ;  /* 0x00000000ff007219 */ /* 0x000fe20000011609 */
[----:B------:R-:W-:Y:S01]  /*0b40*/  IMAD.MOV.U32 R21, RZ, RZ, 0x1 ;  /* 0x00000001ff157424 */ /* 0x000fe200078e00ff */
[----:B------:R-:W-:-:S03]  /*0b50*/  IADD3 R5, P0, RZ, -R28, RZ ;  /* 0x8000001cff057210 */ /* 0x000fc60007f1e0ff */
[----:B------:R-:W1:Y:S01]  /*0b60*/  LDC R6, c[0x0][0x618] ;  /* 0x00018600ff067b82 */ /* 0x000e620000000800 */
[----:B------:R-:W-:-:S05]  /*0b70*/  IADD3.X R9, RZ, ~R0, RZ, P0, !PT ;  /* 0x80000000ff097210 */ /* 0x000fca00007fe4ff */
[-C--:B------:R-:W-:Y:S02]  /*0b80*/  IMAD R0, R9, R26.reuse, RZ ;  /* 0x0000001a09007224 */ /* 0x080fe400078e02ff */
[----:B------:R-:W2:Y:S01]  /*0b90*/  LDC R11, c[0x0][0x608] ;  /* 0x00018200ff0b7b82 */ /* 0x000ea20000000800 */
[----:B------:R-:W-:-:S04]  /*0ba0*/  IMAD.WIDE.U32 R8, R5, R26, R16 ;  /* 0x0000001a05087225 */ /* 0x000fc800078e0010 */
[----:B------:R-:W-:-:S03]  /*0bb0*/  IMAD R5, R5, R27, R0 ;  /* 0x0000001b05057224 */ /* 0x000fc600078e0200 */
[----:B------:R-:W3:Y:S01]  /*0bc0*/  LDC R12, c[0x0][0x658] ;  /* 0x00019600ff0c7b82 */ /* 0x000ee20000000800 */
[----:B0-----:R-:W-:Y:S01]  /*0bd0*/  ISETP.NE.U32.AND P0, PT, R24, RZ, PT ;  /* 0x000000ff1800720c */ /* 0x001fe20003f05070 */
[----:B------:R-:W-:Y:S02]  /*0be0*/  IMAD.IADD R5, R9, 0x1, R5 ;  /* 0x0000000109057824 */ /* 0x000fe400078e0205 */
[----:B------:R-:W-:Y:S01]  /*0bf0*/  IMAD.MOV.U32 R9, RZ, RZ, -0x1 ;  /* 0xffffffffff097424 */ /* 0x000fe200078e00ff */
[----:B------:R-:W-:-:S03]  /*0c00*/  ISETP.NE.AND.EX P0, PT, R25, RZ, PT, P0 ;  /* 0x000000ff1900720c */ /* 0x000fc60003f05300 */
[----:B------:R-:W0:Y:S01]  /*0c10*/  LDC R15, c[0x0][0x600] ;  /* 0x00018000ff0f7b82 */ /* 0x000e220000000800 */
[-CC-:B-1----:R-:W-:Y:S02]  /*0c20*/  SHF.R.U64 R13, R8, R6.reuse, R5.reuse ;  /* 0x00000006080d7219 */ /* 0x182fe40000001205 */
[----:B------:R-:W-:-:S05]  /*0c30*/  SHF.R.U32.HI R0, RZ, R6, R5 ;  /* 0x00000006ff007219 */ /* 0x000fca0000011605 */
[----:B------:R-:W1:Y:S01]  /*0c40*/  LDC R14, c[0x0][0x648] ;  /* 0x00019200ff0e7b82 */ /* 0x000e620000000800 */
[-CC-:B--2---:R-:W-:Y:S02]  /*0c50*/  SHF.R.U64 R27, R13, R11.reuse, R0.reuse ;  /* 0x0000000b0d1b7219 */ /* 0x184fe40000001200 */
[----:B------:R-:W-:-:S05]  /*0c60*/  SHF.R.U32.HI R5, RZ, R11, R0 ;  /* 0x0000000bff057219 */ /* 0x000fca0000011600 */
[----:B------:R-:W2:Y:S01]  /*0c70*/  LDC R20, c[0x0][0x638] ;  /* 0x00018e00ff147b82 */ /* 0x000ea20000000800 */
[-CC-:B---3--:R-:W-:Y:S02]  /*0c80*/  SHF.R.U64 R26, R27, R12.reuse, R5.reuse ;  /* 0x0000000c1b1a7219 */ /* 0x188fe40000001205 */
[-C--:B------:R-:W-:Y:S02]  /*0c90*/  SHF.L.U32 R0, R9, R12.reuse, RZ ;  /* 0x0000000c09007219 */ /* 0x080fe400000006ff */
[----:B------:R-:W-:Y:S01]  /*0ca0*/  SHF.R.U32.HI R5, RZ, R12, R5 ;  /* 0x0000000cff057219 */ /* 0x000fe20000011605 */
[----:B------:R-:W-:Y:S01]  /*0cb0*/  IMAD.MOV.U32 R4, RZ, RZ, R26 ;  /* 0x000000ffff047224 */ /* 0x000fe200078e001a */
[----:B------:R-:W-:Y:S01]  /*0cc0*/  LOP3.LUT R10, RZ, R0, RZ, 0x33, !PT ;  /* 0x00000000ff0a7212 */ /* 0x000fe200078e33ff */
[----:B------:R-:W3:Y:S01]  /*0cd0*/  LDC R23, c[0x0][0x610] ;  /* 0x00018400ff177b82 */ /* 0x000ee20000000800 */
[----:B------:R-:W-:Y:S05]  /*0ce0*/  @!P0 BRA `(.L_x_10) ;  /* 0x0000000000288947 */ /* 0x000fea0003800000 */
[----:B------:R-:W4:Y:S02]  /*0cf0*/  LDC R9, c[0x0][0x64c] ;  /* 0x00019300ff097b82 */ /* 0x000f240000000800 */
[----:B----4-:R-:W-:-:S05]  /*0d00*/  IADD3 R9, P0, R26, R9, RZ ;  /* 0x000000091a097210 */ /* 0x010fca0007f1e0ff */
        /* <DEDUP_REMOVED lines=8> */
.L_x_10:
[----:B-1----:R-:W-:Y:S01]  /*0d90*/  SHF.R.U64 R4, R4, R14, R5 ;  /* 0x0000000e04047219 */ /* 0x002fe20000001205 */
[----:B0-----:R-:W-:Y:S01]  /*0da0*/  VIADD R6, R15, 0xffffffff ;  /* 0xffffffff0f067836 */ /* 0x001fe20000000000 */
[----:B------:R-:W-:Y:S02]  /*0db0*/  SHF.L.U32 R0, R21, R12, RZ ;  /* 0x0000000c15007219 */ /* 0x000fe400000006ff */
[----:B------:R-:W-:Y:S01]  /*0dc0*/  LOP3.LUT R5, R27, R10, RZ, 0xc0, !PT ;  /* 0x0000000a1b057212 */ /* 0x000fe200078ec0ff */
[----:B------:R-:W-:Y:S01]  /*0dd0*/  IMAD.MOV R7, RZ, RZ, -R4 ;  /* 0x000000ffff077224 */ /* 0x000fe200078e0a04 */
[----:B------:R-:W-:Y:S02]  /*0de0*/  SEL R3, R3, R30, !P1 ;  /* 0x0000001e03037207 */ /* 0x000fe40004800000 */
[----:B------:R-:W-:Y:S01]  /*0df0*/  LOP3.LUT R6, R13, R6, RZ, 0xc0, !PT ;  /* 0x000000060d067212 */ /* 0x000fe200078ec0ff */
[----:B------:R-:W-:Y:S02]  /*0e00*/  IMAD R4, R0, R4, R5 ;  /* 0x0000000400047224 */ /* 0x000fe400078e0205 */
[----:B--2---:R-:W-:-:S02]  /*0e10*/  IMAD R0, R7, R20, R26 ;  /* 0x0000001407007224 */ /* 0x004fc400078e021a */
[----:B---3--:R-:W-:Y:S02]  /*0e20*/  IMAD R3, R4, R23, R3 ;  /* 0x0000001704037224 */ /* 0x008fe400078e0203 */
[----:B------:R-:W-:Y:S02]  /*0e30*/  IMAD.MOV.U32 R5, RZ, RZ, 0x1 ;  /* 0x00000001ff057424 */ /* 0x000fe400078e00ff */
[----:B------:R-:W-:Y:S02]  /*0e40*/  IMAD R4, R0, R15, R6 ;  /* 0x0000000f00047224 */ /* 0x000fe400078e0206 */
[----:B------:R-:W-:Y:S01]  /*0e50*/  IMAD.MOV.U32 R23, RZ, RZ, R28 ;  /* 0x000000ffff177224 */ /* 0x000fe200078e001c */
[----:B------:R-:W-:Y:S02]  /*0e60*/  PRMT R0, R5, 0x7610, R0 ;  /* 0x0000761005007816 */ /* 0x000fe40000000000 */
[----:B------:R-:W-:Y:S02]  /*0e70*/  SEL R154, R4, R3, !P1 ;  /* 0x00000003049a7207 */ /* 0x000fe40004800000 */
[----:B------:R-:W-:-:S07]  /*0e80*/  SEL R153, R3, R4, !P1 ;  /* 0x0000000403997207 */ /* 0x000fce0004800000 */
.L_x_8:
[----:B------:R-:W-:-:S08]  /*0e90*/  NOP ;  /* 0x0000000000007918 */ /* 0x000fd00000000000 */
[----:B------:R-:W0:Y:S02]  /*0ea0*/  USETMAXREG.TRY_ALLOC.CTAPOOL UP0, 0xe8 ;  /* 0x000000e8000079c8 */ /* 0x000e240008000600 */
[----:B0-----:R-:W-:-:S13]  /*0eb0*/  PLOP3.LUT P0, PT, PT, PT, UP0, 0x80, 0x0 ;  /* 0x000000000000781c */ /* 0x001fda0003f0f008 */
[----:B------:R-:W-:Y:S05]  /*0ec0*/  @!P0 BRA `(.L_x_8) ;  /* 0xfffffffc00f08947 */ /* 0x000fea000383ffff */
[----:B------:R-:W-:Y:S01]  /*0ed0*/  ULDC.64 UR4, c[0x0][0x598] ;  /* 0x0001660000047ab9 */ /* 0x000fe20000000a00 */
[----:B------:R-:W-:Y:S01]  /*0ee0*/  ULDC.64 UR36, c[0x0][0x208] ;  /* 0x0000820000247ab9 */ /* 0x000fe20000000a00 */
[----:B------:R-:W-:-:S04]  /*0ef0*/  ISETP.NE.U32.AND P0, PT, RZ, UR4, PT ;  /* 0x00000004ff007c0c */ /* 0x000fc8000bf05070 */
[----:B------:R-:W-:-:S13]  /*0f00*/  ISETP.NE.AND.EX P0, PT, RZ, UR5, PT, P0 ;  /* 0x00000005ff007c0c */ /* 0x000fda000bf05300 */
[----:B------:R-:W-:Y:S05]  /*0f10*/  @!P0 BRA `(.L_x_11) ;  /* 0x00000000001c8947 */ /* 0x000fea0003800000 */
[----:B------:R-:W0:Y:S02]  /*0f20*/  LDC.64 R4, c[0x0][0x598] ;  /* 0x00016600ff047b82 */ /* 0x000e240000000a00 */
[----:B0-----:R-:W2:Y:S02]  /*0f30*/  LDG.E.64 R4, desc[UR36][R4.64] ;  /* 0x0000002404047981 */ /* 0x001ea4000c1e1b00 */
[----:B--2---:R-:W-:-:S04]  /*0f40*/  ISETP.NE.U32.AND P0, PT, R4, RZ, PT ;  /* 0x000000ff0400720c */ /* 0x004fc80003f05070 */
[----:B------:R-:W-:-:S13]  /*0f50*/  ISETP.NE.AND.EX P0, PT, R5, RZ, PT, P0 ;  /* 0x000000ff0500720c */ /* 0x000fda0003f05300 */
[----:B------:R-:W-:Y:S05]  /*0f60*/  @!P0 BRA `(.L_x_11) ;  /* 0x0000000000088947 */ /* 0x000fea0003800000 */
[----:B------:R0:W5:Y:S01]  /*0f70*/  LD.E R155, desc[UR36][R4.64] ;  /* 0x00000024049b7980 */ /* 0x000162000c101900 */
[----:B------:R-:W-:Y:S05]  /*0f80*/  BRA `(.L_x_12) ;  /* 0x0000000000247947 */ /* 0x000fea0003800000 */
.L_x_11:
[----:B------:R-:W-:Y:S02]  /*0f90*/  ULDC.64 UR4, c[0x0][0x588] ;  /* 0x0001620000047ab9 */ /* 0x000fe40000000a00 */
[----:B------:R-:W-:-:S04]  /*0fa0*/  ISETP.NE.U32.AND P0, PT, RZ, UR4, PT ;  /* 0x00000004ff007c0c */ /* 0x000fc8000bf05070 */
[----:B------:R-:W-:-:S13]  /*0fb0*/  ISETP.NE.AND.EX P0, PT, RZ, UR5, PT, P0 ;  /* 0x00000005ff007c0c */ /* 0x000fda000bf05300 */
[----:B------:R-:W-:Y:S05]  /*0fc0*/  @!P0 BRA `(.L_x_13) ;  /* 0x00000000000c8947 */ /* 0x000fea0003800000 */
[----:B------:R-:W0:Y:S02]  /*0fd0*/  LDC.64 R4, c[0x0][0x588] ;  /* 0x00016200ff047b82 */ /* 0x000e240000000a00 */
[----:B0-----:R1:W5:Y:S01]  /*0fe0*/  LDG.E R155, desc[UR36][R4.64] ;  /* 0x00000024049b7981 */ /* 0x001362000c1e1900 */
[----:B------:R-:W-:Y:S05]  /*0ff0*/  BRA `(.L_x_12) ;  /* 0x0000000000087947 */ /* 0x000fea0003800000 */
.L_x_13:
[----:B------:R-:W-:Y:S02]  /*1000*/  ULDC UR4, c[0x0][0x580] ;  /* 0x0001600000047ab9 */ /* 0x000fe40000000800 */
[----:B------:R-:W-:-:S07]  /*1010*/  IMAD.U32 R155, RZ, RZ, UR4 ;  /* 0x00000004ff9b7e24 */ /* 0x000fce000f8e00ff */
.L_x_12:
[----:B------:R-:W-:Y:S02]  /*1020*/  ULDC.64 UR4, c[0x0][0x5a0] ;  /* 0x0001680000047ab9 */ /* 0x000fe40000000a00 */
[----:B------:R-:W-:-:S04]  /*1030*/  ISETP.NE.U32.AND P0, PT, RZ, UR4, PT ;  /* 0x00000004ff007c0c */ /* 0x000fc8000bf05070 */
[----:B------:R-:W-:-:S13]  /*1040*/  ISETP.NE.AND.EX P0, PT, RZ, UR5, PT, P0 ;  /* 0x00000005ff007c0c */ /* 0x000fda000bf05300 */
[----:B------:R-:W-:Y:S05]  /*1050*/  @!P0 BRA `(.L_x_14) ;  /* 0x00000000001c8947 */ /* 0x000fea0003800000 */
[----:B01----:R-:W0:Y:S02]  /*1060*/  LDC.64 R4, c[0x0][0x5a0] ;  /* 0x00016800ff047b82 */ /* 0x003e240000000a00 */
[----:B0-----:R-:W2:Y:S02]  /*1070*/  LDG.E.64 R4, desc[UR36][R4.64] ;  /* 0x0000002404047981 */ /* 0x001ea4000c1e1b00 */
[----:B--2---:R-:W-:-:S04]  /*1080*/  ISETP.NE.U32.AND P0, PT, R4, RZ, PT ;  /* 0x000000ff0400720c */ /* 0x004fc80003f05070 */
[----:B------:R-:W-:-:S13]  /*1090*/  ISETP.NE.AND.EX P0, PT, R5, RZ, PT, P0 ;  /* 0x000000ff0500720c */ /* 0x000fda0003f05300 */
[----:B------:R-:W-:Y:S05]  /*10a0*/  @!P0 BRA `(.L_x_14) ;  /* 0x0000000000088947 */ /* 0x000fea0003800000 */
[----:B------:R0:W5:Y:S01]  /*10b0*/  LD.E R156, desc[UR36][R4.64] ;  /* 0x00000024049c7980 */ /* 0x000162000c101900 */
[----:B------:R-:W-:Y:S05]  /*10c0*/  BRA `(.L_x_15) ;  /* 0x0000000000247947 */ /* 0x000fea0003800000 */
.L_x_14:
[----:B------:R-:W-:Y:S02]  /*10d0*/  ULDC.64 UR4, c[0x0][0x590] ;  /* 0x0001640000047ab9 */ /* 0x000fe40000000a00 */
[----:B------:R-:W-:-:S04]  /*10e0*/  ISETP.NE.U32.AND P0, PT, RZ, UR4, PT ;  /* 0x00000004ff007c0c */ /* 0x000fc8000bf05070 */
[----:B------:R-:W-:-:S13]  /*10f0*/  ISETP.NE.AND.EX P0, PT, RZ, UR5, PT, P0 ;  /* 0x00000005ff007c0c */ /* 0x000fda000bf05300 */
[----:B------:R-:W-:Y:S05]  /*1100*/  @!P0 BRA `(.L_x_16) ;  /* 0x00000000000c8947 */ /* 0x000fea0003800000 */
[----:B------:R-:W2:Y:S02]  /*1110*/  LDC.64 R156, c[0x0][0x590] ;  /* 0x00016400ff9c7b82 */ /* 0x000ea40000000a00 */
[----:B--2---:R2:W5:Y:S01]  /*1120*/  LDG.E R156, desc[UR36][R156.64] ;  /* 0x000000249c9c7981 */ /* 0x004562000c1e1900 */
[----:B------:R-:W-:Y:S05]  /*1130*/  BRA `(.L_x_15) ;  /* 0x0000000000087947 */ /* 0x000fea0003800000 */
.L_x_16:
[----:B------:R-:W-:Y:S02]  /*1140*/  ULDC UR4, c[0x0][0x584] ;  /* 0x0001610000047ab9 */ /* 0x000fe40000000800 */
[----:B------:R-:W-:-:S07]  /*1150*/  MOV R156, UR4 ;  /* 0x00000004009c7c02 */ /* 0x000fce0008000f00 */
.L_x_15:
[----:B------:R-:W-:-:S13]  /*1160*/  LOP3.LUT P0, RZ, R0, 0xff, RZ, 0xc0, !PT ;  /* 0x000000ff00ff7812 */ /* 0x000fda000780c0ff */
[----:B------:R-:W-:Y:S05]  /*1170*/  @!P0 EXIT ;  /* 0x000000000000894d */ /* 0x000fea0003800000 */
[----:B------:R-:W-:Y:S01]  /*1180*/  ULDC UR4, c[0x0][0x28c] ;  /* 0x0000a30000047ab9 */ /* 0x000fe20000000800 */
[----:B------:R-:W-:Y:S01]  /*1190*/  LOP3.LUT R166, R19, 0x1, RZ, 0xfc, !PT ;  /* 0x0000000113a67812 */ /* 0x000fe200078efcff */
[----:B------:R-:W-:Y:S01]  /*11a0*/  UIADD3 UR4, UR4, 0x3f, URZ ;  /* 0x0000003f04047890 */ /* 0x000fe2000fffe03f */
[----:B------:R-:W-:Y:S01]  /*11b0*/  UMOV UR38, URZ ;  /* 0x0000003f00267c82 */ /* 0x000fe20008000000 */
[----:B------:R-:W-:Y:S02]  /*11c0*/  UMOV UR39, URZ ;  /* 0x0000003f00277c82 */ /* 0x000fe40008000000 */
[----:B------:R-:W-:-:S04]  /*11d0*/  USHF.R.S32.HI UR5, URZ, 0x1f, UR4 ;  /* 0x0000001f3f057899 */ /* 0x000fc80008011404 */
[----:B------:R-:W-:-:S04]  /*11e0*/  ULEA.HI UR5, UR5, UR4, URZ, 0x6 ;  /* 0x0000000405057291 */ /* 0x000fc8000f8f303f */
[----:B------:R-:W-:-:S12]  /*11f0*/  USHF.R.S32.HI UR40, URZ, 0x6, UR5 ;  /* 0x000000063f287899 */ /* 0x000fd80008011405 */
.L_x_288:
[----:B------:R-:W-:Y:S01]  /*1200*/  LOP3.LUT R0, R18, 0x80, RZ, 0xc0, !PT ;  /* 0x0000008012007812 */ /* 0x000fe200078ec0ff */
[----:B---3--:R-:W3:Y:S01]  /*1210*/  S2UR UR7, SR_CgaCtaId ;  /* 0x00000000000779c3 */ /* 0x008ee20000008800 */
[----:B------:R-:W-:Y:S02]  /*1220*/  UMOV UR6, 0x400 ;  /* 0x0000040000067882 */ /* 0x000fe40000000000 */
[----:B------:R-:W-:-:S06]  /*1230*/  SHF.R.U32.HI R0, RZ, 0x7, R0 ;  /* 0x00000007ff007819 */ /* 0x000fcc0000011600 */
[----:B----4-:R-:W4:Y:S01]  /*1240*/  SHFL.IDX PT, R0, R0, RZ, 0x1f ;  /* 0x00001fff00007589 */ /* 0x010f2200000e0000 */
[----:B---3--:R-:W-:Y:S01]  /*1250*/  ULEA UR6, UR7, UR6, 0x18 ;  /* 0x0000000607067291 */ /* 0x008fe2000f8ec03f */
[----:B----4-:R-:W-:-:S13]  /*1260*/  R2UR UR4, R0 ;  /* 0x00000000000472ca */ /* 0x010fda00000e0000 */
[----:B------:R-:W-:-:S04]  /*1270*/  ULEA.HI UR5, UR4, UR4, URZ, 0x1 ;  /* 0x0000000404057291 */ /* 0x000fc8000f8f083f */
[----:B------:R-:W-:-:S04]  /*1280*/  ULOP3.LUT UR5, UR5, 0x7fffe, URZ, 0xc0, !UPT ;  /* 0x0007fffe05057892 */ /* 0x000fc8000f8ec03f */
[----:B------:R-:W-:-:S03]  /*1290*/  UIADD3 UR5, UR4, -UR5, URZ ;  /* 0x8000000504057290 */ /* 0x000fc6000fffe03f */
[----:B------:R-:W-:Y:S01]  /*12a0*/  ULDC UR4, c[0x0][0x28c] ;  /* 0x0000a30000047ab9 */ /* 0x000fe20000000800 */
[----:B------:R-:W-:Y:S01]  /*12b0*/  ULEA UR5, UR5, UR6, 0xd ;  /* 0x0000000605057291 */ /* 0x000fe2000f8e683f */
[----:B------:R-:W-:-:S03]  /*12c0*/  ISETP.LT.AND P0, PT, RZ, UR4, PT ;  /* 0x00000004ff007c0c */ /* 0x000fc6000bf01270 */
[----:B------:R-:W-:-:S04]  /*12d0*/  UIADD3 UR5, UR5, 0x100, URZ ;  /* 0x0000010005057890 */ /* 0x000fc8000fffe03f */
[----:B------:R-:W-:-:S04]  /*12e0*/  USHF.R.U32.HI UR5, URZ, 0x4, UR5 ;  /* 0x000000043f057899 */ /* 0x000fc80008011605 */
[----:B------:R-:W-:Y:S02]  /*12f0*/  ULOP3.LUT UR41, UR5, 0x3fff, URZ, 0xc0, !UPT ;  /* 0x00003fff05297892 */ /* 0x000fe4000f8ec03f */
[----:B-12---:R-:W-:Y:S10]  /*1300*/  @P0 BRA `(.L_x_17) ;  /* 0x0000000000400947 */ /* 0x006ff40003800000 */
[----:B------:R-:W-:Y:S01]  /*1310*/  MOV R0, 0x0 ;  /* 0x0000000000007802 */ /* 0x000fe20000000f00 */
[----:B------:R-:W-:Y:S01]  /*1320*/  ULDC.64 UR4, c[0x4][0x68] ;  /* 0x01001a0000047ab9 */ /* 0x000fe20000000a00 */
[----:B------:R-:W-:Y:S01]  /*1330*/  ULDC.64 UR6, c[0x4][0x8] ;  /* 0x0100020000067ab9 */ /* 0x000fe20000000a00 */
[----:B01----:R-:W-:Y:S01]  /*1340*/  IMAD.U32 R4, RZ, RZ, UR4 ;  /* 0x00000004ff047e24 */ /* 0x003fe2000f8e00ff */
[----:B------:R0:W1:Y:S01]  /*1350*/  LDC.64 R14, c[0x4][R0] ;  /* 0x01000000000e7b82 */ /* 0x0000620000000a00 */
[----:B------:R-:W-:Y:S01]  /*1360*/  IMAD.U32 R5, RZ, RZ, UR5 ;  /* 0x00000005ff057e24 */ /* 0x000fe2000f8e00ff */
[----:B------:R-:W-:Y:S01]  /*1370*/  ULDC.64 UR4, c[0x4][0x70] ;  /* 0x01001c0000047ab9 */ /* 0x000fe20000000a00 */
[----:B------:R-:W-:Y:S02]  /*1380*/  IMAD.U32 R10, RZ, RZ, UR6 ;  /* 0x00000006ff0a7e24 */ /* 0x000fe4000f8e00ff */
[----:B------:R-:W-:Y:S02]  /*1390*/  IMAD.U32 R6, RZ, RZ, UR4 ;  /* 0x00000004ff067e24 */ /* 0x000fe4000f8e00ff */
[----:B------:R-:W-:-:S02]  /*13a0*/  IMAD.U32 R7, RZ, RZ, UR5 ;  /* 0x00000005ff077e24 */ /* 0x000fc4000f8e00ff */
[----:B------:R-:W-:Y:S02]  /*13b0*/  IMAD.U32 R11, RZ, RZ, UR7 ;  /* 0x00000007ff0b7e24 */ /* 0x000fe4000f8e00ff */
[----:B------:R-:W-:Y:S02]  /*13c0*/  IMAD.MOV.U32 R8, RZ, RZ, 0x1e1 ;  /* 0x000001e1ff087424 */ /* 0x000fe400078e00ff */
[----:B------:R-:W-:Y:S02]  /*13d0*/  IMAD.MOV.U32 R12, RZ, RZ, 0x1 ;  /* 0x00000001ff0c7424 */ /* 0x000fe400078e00ff */
[----:B0-----:R-:W-:-:S07]  /*13e0*/  IMAD.MOV.U32 R13, RZ, RZ, RZ ;  /* 0x000000ffff0d7224 */ /* 0x001fce00078e00ff */
[----:B------:R-:W-:-:S07]  /*13f0*/  LEPC R20, `(.L_x_17) ;  /* 0x000000001014794e */ /* 0x000fce0000000000 */
[----:B-12--5:R-:W-:Y:S05]  /*1400*/  CALL.ABS.NOINC R14 ;  /* 0x000000000e007343 */ /* 0x026fea0003c00000 */
.L_x_17:
[----:B------:R-:W-:-:S13]  /*1410*/  ISETP.NE.AND P0, PT, R166, 0x3, PT ;  /* 0x00000003a600780c */ /* 0x000fda0003f05270 */
[----:B------:R-:W-:Y:S05]  /*1420*/  @!P0 BRA `(.L_x_18) ;  /* 0x0000000000048947 */ /* 0x000fea0003800000 */
[----:B------:R-:W-:Y:S01]  /*1430*/  BPT.TRAP 0x1 ;  /* 0x000000040000795c */ /* 0x000fe20000300000 */
.L_x_18:
[----:B------:R-:W3:Y:S01]  /*1440*/  S2UR UR5, SR_CgaCtaId ;  /* 0x00000000000579c3 */ /* 0x000ee20000008800 */
[----:B------:R-:W-:Y:S01]  /*1450*/  UMOV UR4, 0x400 ;  /* 0x0000040000047882 */ /* 0x000fe20000000000 */
[----:B------:R-:W-:Y:S02]  /*1460*/  IMAD.U32 R3, RZ, RZ, UR39 ;  /* 0x00000027ff037e24 */ /* 0x000fe4000f8e00ff */
[----:B------:R-:W-:-:S05]  /*1470*/  IMAD.U32 R0, RZ, RZ, UR38 ;  /* 0x00000026ff007e24 */ /* 0x000fca000f8e00ff */
[----:B------:R-:W-:Y:S01]  /*1480*/  SHF.L.U32 R0, R0, 0x1f, RZ ;  /* 0x0000001f00007819 */ /* 0x000fe200000006ff */
[----:B---3--:R-:W-:-:S06]  /*1490*/  ULEA UR4, UR5, UR4, 0x18 ;  /* 0x0000000405047291 */ /* 0x008fcc000f8ec03f */
[----:B------:R-:W-:-:S05]  /*14a0*/  IMAD.U32 R6, RZ, RZ, UR4 ;  /* 0x00000004ff067e24 */ /* 0x000fca000f8e00ff */
[----:B------:R-:W-:-:S04]  /*14b0*/  LEA R3, R3, R6, 0x3 ;  /* 0x0000000603037211 */ /* 0x000fc800078e18ff */
[----:B------:R3:W4:Y:S01]  /*14c0*/  SYNCS.PHASECHK.TRANS64.TRYWAIT P1, [R3+URZ], R0 ;  /* 0x00000000030075a7 */ /* 0x000722000802017f */
[----:B------:R-:W-:Y:S05]  /*14d0*/  @!P0 BRA `(.L_x_19) ;  /* 0x0000000000048947 */ /* 0x000fea0003800000 */
[----:B------:R-:W-:Y:S01]  /*14e0*/  BPT.TRAP 0x1 ;  /* 0x000000040000795c */ /* 0x000fe20000300000 */
.L_x_19:
[----:B----4-:R-:W-:Y:S05]  /*14f0*/  @P1 BRA `(.L_x_20) ;  /* 0x0000000000081947 */ /* 0x010fea0003800000 */
[----:B------:R-:W4:Y:S02]  /*1500*/  SYNCS.PHASECHK.TRANS64.TRYWAIT P1, [R3+URZ], R0 ;  /* 0x00000000030075a7 */ /* 0x000f24000802017f */
[----:B----4-:R-:W-:Y:S05]  /*1510*/  @!P1 BRA `(.L_x_21) ;  /* 0x000000b0002c9947 */ /* 0x010fea0003800000 */
.L_x_20:
[----:B------:R-:W-:-:S04]  /*1520*/  UISETP.LT.AND UP0, UPT, UR40, 0x1, UPT ;  /* 0x000000012800788c */ /* 0x000fc8000bf01270 */
[----:B------:R-:W-:-:S06]  /*1530*/  USEL UR4, UR40, 0x1, UP0 ;  /* 0x0000000128047887 */ /* 0x000fcc0008000000 */
[----:B---34-:R-:W-:Y:S01]  /*1540*/  IMAD.U32 R0, RZ, RZ, UR4 ;  /* 0x00000004ff007e24 */ /* 0x018fe2000f8e00ff */
[----:B------:R-:W-:Y:S05]  /*1550*/  WARPSYNC.ALL ;  /* 0x0000000000007948 */ /* 0x000fea0003800000 */
[----:B------:R-:W-:-:S04]  /*1560*/  IADD3 R0, -R0, UR40, RZ ;  /* 0x0000002800007c10 */ /* 0x000fc8000fffe1ff */
[----:B------:R-:W-:Y:S02]  /*1570*/  ISETP.GE.AND P1, PT, R0, 0x1, PT ;  /* 0x000000010000780c */ /* 0x000fe40003f26270 */
[----:B------:R-:W-:Y:S01]  /*1580*/  R2UR UR4, R6 ;  /* 0x00000000060472ca */ /* 0x000fe200000e0000 */
[----:B------:R-:W-:Y:S01]  /*1590*/  WARPGROUP.ARRIVE ;  /* 0x00000000000079c5 */ /* 0x000fe20000000000 */
[----:B------:R-:W-:Y:S01]  /*15a0*/  UMOV UR9, 0x40000040 ;  /* 0x4000004000097882 */ /* 0x000fe20000000000 */
[----:B------:R-:W-:-:S10]  /*15b0*/  UMOV UR11, 0x40000040 ;  /* 0x40000040000b7882 */ /* 0x000fd40000000000 */
[----:B------:R-:W-:-:S04]  /*15c0*/  UIADD3 UR4, UR4, 0x20100, URZ ;  /* 0x0002010004047890 */ /* 0x000fc8000fffe03f */
[----:B------:R-:W-:-:S04]  /*15d0*/  USHF.R.U32.HI UR4, URZ, 0x4, UR4 ;  /* 0x000000043f047899 */ /* 0x000fc80008011604 */
[----:B------:R-:W-:Y:S02]  /*15e0*/  ULOP3.LUT UR5, UR4, 0x3fff, URZ, 0xc0, !UPT ;  /* 0x00003fff04057892 */ /* 0x000fe4000f8ec03f */
[----:B------:R-:W-:Y:S02]  /*15f0*/  ULOP3.LUT UR4, UR41, 0x10000, URZ, 0xfc, !UPT ;  /* 0x0001000029047892 */ /* 0x000fe4000f8efc3f */
[----:B------:R-:W-:Y:S02]  /*1600*/  ULOP3.LUT UR5, UR5, 0x10000, URZ, 0xfc, !UPT ;  /* 0x0001000005057892 */ /* 0x000fe4000f8efc3f */
[----:B------:R-:W-:Y:S02]  /*1610*/  ULEA UR6, UR39, UR4, 0xb ;  /* 0x0000000427067291 */ /* 0x000fe4000f8e583f */
[----:B------:R-:W-:-:S05]  /*1620*/  ULEA UR7, UR39, UR5, 0xa ;  /* 0x0000000527077291 */ /* 0x000fca000f8e503f */
[----:B------:R-:W-:Y:S02]  /*1630*/  UMOV UR8, UR6 ;  /* 0x0000000600087c82 */ /* 0x000fe40008000000 */
[----:B------:R-:W-:Y:S02]  /*1640*/  UMOV UR10, UR7 ;  /* 0x00000007000a7c82 */ /* 0x000fe40008000000 */
[----:B------:R-:W-:Y:S01]  /*1650*/  HGMMA.64x128x16.F32.BF16 R88, gdesc[UR8], RZ, !UPT, gsb0 ;  /* 0x01e00000085879f0 */ /* 0x000fe2000c0018ff */
[----:B------:R-:W-:Y:S01]  /*1660*/  UIADD3 UR8, UR6, 0x400, URZ ;  /* 0x0000040006087890 */ /* 0x000fe2000fffe03f */
[----:B------:R-:W-:Y:S01]  /*1670*/  UMOV UR9, 0x40000040 ;  /* 0x4000004000097882 */ /* 0x000fe20000000000 */
[----:B------:R-:W-:Y:S02]  /*1680*/  WARPGROUP.DEPBAR.LE gsb0, 0x0 ;  /* 0x00008000000079c5 */ /* 0x000fe40000010000 */
[----:B------:R-:W-:-:S07]  /*1690*/  WARPGROUP.ARRIVE ;  /* 0x00000000000079c5 */ /* 0x000fce0000000000 */
[----:B------:R-:W-:Y:S01]  /*16a0*/  HGMMA.64x128x16.F32.BF16 R24, gdesc[UR8], RZ, !UPT, gsb0 ;  /* 0x01e00000081879f0 */ /* 0x000fe2000c0018ff */
[----:B------:R-:W-:Y:S02]  /*16b0*/  UIADD3 UR8, UR6, 0x2, URZ ;  /* 0x0000000206087890 */ /* 0x000fe4000fffe03f */
[----:B------:R-:W-:Y:S01]  /*16c0*/  UIADD3 UR10, UR7, 0x2, URZ ;  /* 0x00000002070a7890 */ /* 0x000fe2000fffe03f */
[----:B------:R-:W-:Y:S01]  /*16d0*/  UMOV UR9, 0x40000040 ;  /* 0x4000004000097882 */ /* 0x000fe20000000000 */
[----:B------:R-:W-:Y:S01]  /*16e0*/  UMOV UR11, 0x40000040 ;  /* 0x40000040000b7882 */ /* 0x000fe20000000000 */
[----:B------:R-:W-:Y:S02]  /*16f0*/  WARPGROUP.DEPBAR.LE gsb0, 0x0 ;  /* 0x00008000000079c5 */ /* 0x000fe40000010000 */
[----:B------:R-:W-:-:S06]  /*1700*/  WARPGROUP.ARRIVE ;  /* 0x00000000000079c5 */ /* 0x000fcc0000000000 */
[----:B------:R-:W-:Y:S01]  /*1710*/  HGMMA.64x128x16.F32.BF16 R88, gdesc[UR8], R88, gsb0 ;  /* 0x01e00000085879f0 */ /* 0x000fe20008001858 */
[----:B------:R-:W-:Y:S01]  /*1720*/  UIADD3 UR8, UR6, 0x402, URZ ;  /* 0x0000040206087890 */ /* 0x000fe2000fffe03f */
[----:B------:R-:W-:Y:S01]  /*1730*/  UMOV UR9, 0x40000040 ;  /* 0x4000004000097882 */ /* 0x000fe20000000000 */
[----:B------:R-:W-:Y:S02]  /*1740*/  WARPGROUP.DEPBAR.LE gsb0, 0x0 ;  /* 0x00008000000079c5 */ /* 0x000fe40000010000 */
[----:B------:R-:W-:-:S07]  /*1750*/  WARPGROUP.ARRIVE ;  /* 0x00000000000079c5 */ /* 0x000fce0000000000 */
[----:B------:R-:W-:Y:S01]  /*1760*/  HGMMA.64x128x16.F32.BF16 R24, gdesc[UR8], R24, gsb0 ;  /* 0x01e00000081879f0 */ /* 0x000fe20008001818 */
        /* <DEDUP_REMOVED lines=23> */
[----:B------:R-:W-:Y:S03]  /*18e0*/  HGMMA.64x128x16.F32.BF16 R24, gdesc[UR8], R24, gsb0 ;  /* 0x01e00000081879f0 */ /* 0x000fe60008001818 */
[----:B------:R-:W-:Y:S02]  /*18f0*/  WARPGROUP.DEPBAR.LE gsb0, 0x0 ;  /* 0x00008000000079c5 */ /* 0x000fe40000010000 */
[----:B------:R-:W-:Y:S05]  /*1900*/  @!P1 BRA `(.L_x_22) ;  /* 0x0000000400749947 */ /* 0x000fea0003800000 */
[----:B------:R-:W-:Y:S02]  /*1910*/  UIADD3 UR6, UR39, 0x1, URZ ;  /* 0x0000000127067890 */ /* 0x000fe4000fffe03f */
[----:B------:R-:W-:Y:S02]  /*1920*/  IMAD.U32 R3, RZ, RZ, UR39 ;  /* 0x00000027ff037e24 */ /* 0x000fe4000f8e00ff */
[----:B------:R-:W-:-:S04]  /*1930*/  UISETP.NE.AND UP0, UPT, UR6, 0x4, UPT ;  /* 0x000000040600788c */ /* 0x000fc8000bf05270 */
[----:B------:R-:W-:Y:S02]  /*1940*/  USEL UR7, URZ, 0x1, UP0 ;  /* 0x000000013f077887 */ /* 0x000fe40008000000 */
[----:B------:R-:W-:Y:S02]  /*1950*/  USEL UR6, UR6, URZ, UP0 ;  /* 0x0000003f06067287 */ /* 0x000fe40008000000 */
[----:B------:R-:W-:-:S06]  /*1960*/  ULOP3.LUT UR7, UR38, UR7, URZ, 0x3c, !UPT ;  /* 0x0000000726077292 */ /* 0x000fcc000f8e3c3f */
[----:B------:R-:W-:-:S07]  /*1970*/  IMAD.U32 R7, RZ, RZ, UR7 ;  /* 0x00000007ff077e24 */ /* 0x000fce000f8e00ff */
.L_x_29:
[----:B------:R-:W-:Y:S05]  /*1980*/  @!P0 BRA `(.L_x_23) ;  /* 0x0000000000048947 */ /* 0x000fea0003800000 */
[----:B------:R-:W-:Y:S01]  /*1990*/  BPT.TRAP 0x1 ;  /* 0x000000040000795c */ /* 0x000fe20000300000 */
.L_x_23:
[----:B------:R-:W3:Y:S01]  /*19a0*/  S2UR UR8, SR_CgaCtaId ;  /* 0x00000000000879c3 */ /* 0x000ee20000008800 */
[----:B------:R-:W-:Y:S01]  /*19b0*/  UMOV UR7, 0x400 ;  /* 0x0000040000077882 */ /* 0x000fe20000000000 */
[----:B01----:R-:W-:Y:S01]  /*19c0*/  IMAD.U32 R5, RZ, RZ, UR6 ;  /* 0x00000006ff057e24 */ /* 0x003fe2000f8e00ff */
[----:B------:R-:W-:Y:S01]  /*19d0*/  SHF.L.U32 R4, R7, 0x1f, RZ ;  /* 0x0000001f07047819 */ /* 0x000fe200000006ff */
[----:B---3--:R-:W-:-:S06]  /*19e0*/  ULEA UR7, UR8, UR7, 0x18 ;  /* 0x0000000708077291 */ /* 0x008fcc000f8ec03f */
[----:B------:R-:W-:-:S04]  /*19f0*/  IMAD.U32 R6, RZ, RZ, UR7 ;  /* 0x00000007ff067e24 */ /* 0x000fc8000f8e00ff */
[----:B------:R-:W-:-:S04]  /*1a00*/  IMAD R5, R5, 0x8, R6 ;  /* 0x0000000805057824 */ /* 0x000fc800078e0206 */
[----:B------:R0:W1:Y:S01]  /*1a10*/  SYNCS.PHASECHK.TRANS64.TRYWAIT P1, [R5+URZ], R4 ;  /* 0x00000004050075a7 */ /* 0x000062000802017f */
[----:B------:R-:W-:Y:S05]  /*1a20*/  @!P0 BRA `(.L_x_24) ;  /* 0x0000000000048947 */ /* 0x000fea0003800000 */
[----:B------:R-:W-:Y:S01]  /*1a30*/  BPT.TRAP 0x1 ;  /* 0x000000040000795c */ /* 0x000fe20000300000 */
.L_x_24:
[----:B-1----:R-:W-:Y:S05]  /*1a40*/  @P1 BRA `(.L_x_25) ;  /* 0x0000000000081947 */ /* 0x002fea0003800000 */
[----:B------:R-:W1:Y:S02]  /*1a50*/  SYNCS.PHASECHK.TRANS64.TRYWAIT P1, [R5+URZ], R4 ;  /* 0x00000004050075a7 */ /* 0x000e64000802017f */
[----:B-1----:R-:W-:Y:S05]  /*1a60*/  @!P1 BRA `(.L_x_26) ;  /* 0x000000a800ec9947 */ /* 0x002fea0003800000 */
.L_x_25:
[----:B------:R-:W-:Y:S01]  /*1a70*/  ULEA UR7, UR6, UR4, 0xb ;  /* 0x0000000406077291 */ /* 0x000fe2000f8e583f */
[----:B------:R-:W-:Y:S01]  /*1a80*/  WARPGROUP.ARRIVE ;  /* 0x00000000000079c5 */ /* 0x000fe20000000000 */
[----:B------:R-:W-:Y:S01]  /*1a90*/  ULEA UR12, UR6, UR5, 0xa ;  /* 0x00000005060c7291 */ /* 0x000fe2000f8e503f */
[----:B------:R-:W-:Y:S01]  /*1aa0*/  UMOV UR9, 0x40000040 ;  /* 0x4000004000097882 */ /* 0x000fe20000000000 */
[----:B------:R-:W-:-:S03]  /*1ab0*/  UMOV UR11, 0x40000040 ;  /* 0x40000040000b7882 */ /* 0x000fc60000000000 */
[----:B------:R-:W-:Y:S02]  /*1ac0*/  UMOV UR8, UR7 ;  /* 0x0000000700087c82 */ /* 0x000fe40008000000 */
[----:B------:R-:W-:Y:S02]  /*1ad0*/  UMOV UR10, UR12 ;  /* 0x0000000c000a7c82 */ /* 0x000fe40008000000 */
        /* <DEDUP_REMOVED lines=44> */
[----:B------:R-:W-:Y:S01]  /*1da0*/  BPT.TRAP 0x1 ;  /* 0x000000040000795c */ /* 0x000fe20000300000 */
.L_x_27:
[----:B------:R-:W-:-:S13]  /*1db0*/  ISETP.NE.AND P1, PT, R22, RZ, PT ;  /* 0x000000ff1600720c */ /* 0x000fda0003f25270 */
[----:B01----:R-:W-:-:S04]  /*1dc0*/  @P1 IMAD R4, R3, 0x8, R6 ;  /* 0x0000000803041824 */ /* 0x003fc800078e0206 */
[----:B------:R-:W-:-:S05]  /*1dd0*/  @P1 VIADD R5, R4, 0x20 ;  /* 0x0000002004051836 */ /* 0x000fca0000000000 */
[----:B------:R-:W-:-:S04]  /*1de0*/  @P1 PRMT R5, R152, 0x654, R5 ;  /* 0x0000065498051816 */ /* 0x000fc80000000005 */
[----:B------:R0:W-:Y:S01]  /*1df0*/  @P1 SYNCS.ARRIVE.TRANS64.RED.A1T0 RZ, [R5+URZ], RZ ;  /* 0x000000ff05ff19a7 */ /* 0x0001e2000810043f */
[----:B------:R-:W-:-:S13]  /*1e00*/  ISETP.GT.U32.AND P1, PT, R19, 0x1, PT ;  /* 0x000000011300780c */ /* 0x000fda0003f24070 */
[----:B0-----:R-:W-:Y:S05]  /*1e10*/  @P1 BRA `(.L_x_28) ;  /* 0x0000000000041947 */ /* 0x001fea0003800000 */
[----:B------:R-:W-:Y:S01]  /*1e20*/  BPT.TRAP 0x1 ;  /* 0x000000040000795c */ /* 0x000fe20000300000 */
.L_x_28:
[----:B------:R-:W-:Y:S01]  /*1e30*/  UIADD3 UR6, UR6, 0x1, URZ ;  /* 0x0000000106067890 */ /* 0x000fe2000fffe03f */
[C---:B------:R-:W-:Y:S01]  /*1e40*/  ISETP.GT.AND P2, PT, R0.reuse, 0x1, PT ;  /* 0x000000010000780c */ /* 0x040fe20003f44270 */
[----:B------:R-:W-:Y:S02]  /*1e50*/  VIADD R3, R3, 0x1 ;  /* 0x0000000103037836 */ /* 0x000fe40000000000 */
[----:B------:R-:W-:Y:S01]  /*1e60*/  UISETP.NE.AND UP0, UPT, UR6, 0x4, UPT ;  /* 0x000000040600788c */ /* 0x000fe2000bf05270 */
[----:B------:R-:W-:Y:S02]  /*1e70*/  VIADD R0, R0, 0xffffffff ;  /* 0xffffffff00007836 */ /* 0x000fe40000000000 */
[C---:B------:R-:W-:Y:S01]  /*1e80*/  ISETP.NE.AND P1, PT, R3.reuse, 0x4, PT ;  /* 0x000000040300780c */ /* 0x040fe20003f25270 */
[----:B------:R-:W-:Y:S02]  /*1e90*/  USEL UR7, URZ, 0x1, UP0 ;  /* 0x000000013f077887 */ /* 0x000fe40008000000 */
[----:B------:R-:W-:Y:S01]  /*1ea0*/  USEL UR6, UR6, URZ, UP0 ;  /* 0x0000003f06067287 */ /* 0x000fe20008000000 */
[----:B------:R-:W-:-:S03]  /*1eb0*/  SEL R3, R3, RZ, P1 ;  /* 0x000000ff03037207 */ /* 0x000fc60000800000 */
[----:B------:R-:W-:Y:S01]  /*1ec0*/  LOP3.LUT R7, R7, UR7, RZ, 0x3c, !PT ;  /* 0x0000000707077c12 */ /* 0x000fe2000f8e3cff */
[----:B------:R-:W-:Y:S07]  /*1ed0*/  @P2 BRA `(.L_x_29) ;  /* 0xfffffff800a82947 */ /* 0x000fee000383ffff */
.L_x_22:
[----:B------:R-:W3:Y:S02]  /*1ee0*/  LDC R0, c[0x0][0x28c] ;  /* 0x0000a300ff007b82 */ /* 0x000ee40000000800 */
[----:B---3--:R-:W-:-:S13]  /*1ef0*/  ISETP.GE.AND P1, PT, R0, 0x1, PT ;  /* 0x000000010000780c */ /* 0x008fda0003f26270 */
[----:B------:R-:W-:Y:S05]  /*1f00*/  @!P1 BRA `(.L_x_30) ;  /* 0x0000000000409947 */ /* 0x000fea0003800000 */
[----:B------:R-:W-:Y:S05]  /*1f10*/  @!P0 BRA `(.L_x_31) ;  /* 0x0000000000048947 */ /* 0x000fea0003800000 */
[----:B------:R-:W-:Y:S01]  /*1f20*/  BPT.TRAP 0x1 ;  /* 0x000000040000795c */ /* 0x000fe20000300000 */
.L_x_31:
[----:B------:R-:W-:Y:S01]  /*1f30*/  ISETP.NE.AND P0, PT, R22, RZ, PT ;  /* 0x000000ff1600720c */ /* 0x000fe20003f05270 */
[----:B------:R-:W-:-:S12]  /*1f40*/  UISETP.LT.AND UP1, UPT, UR40, 0x1, UPT ;  /* 0x000000012800788c */ /* 0x000fd8000bf21270 */
[----:B------:R-:W-:-:S05]  /*1f50*/  VOTEU.ANY UP0, P0 ;  /* 0x00000000003f7886 */ /* 0x000fca0000000100 */
[----:B------:R-:W-:-:S04]  /*1f60*/  @UP0 USEL UR4, UR40, 0x1, UP1 ;  /* 0x0000000128040887 */ /* 0x000fc80008800000 */
[----:B------:R-:W-:-:S06]  /*1f70*/  @UP0 UIADD3 UR4, UR39, UR40, -UR4 ;  /* 0x0000002827040290 */ /* 0x000fcc000fffe804 */
[----:B------:R-:W-:-:S04]  /*1f80*/  IMAD.U32 R0, RZ, RZ, UR4 ;  /* 0x00000004ff007e24 */ /* 0x000fc8000f8e00ff */
[----:B------:R-:W-:-:S05]  /*1f90*/  @P0 IMAD.SHL.U32 R0, R0, 0x8, RZ ;  /* 0x0000000800000824 */ /* 0x000fca00078e00ff */
[----:B------:R-:W-:-:S04]  /*1fa0*/  @P0 LOP3.LUT R0, R0, 0x18, RZ, 0xc0, !PT ;  /* 0x0000001800000812 */ /* 0x000fc800078ec0ff */
[----:B------:R-:W-:-:S04]  /*1fb0*/  @P0 IADD3 R3, R6, 0x20, R0 ;  /* 0x0000002006030810 */ /* 0x000fc80007ffe000 */
[----:B------:R-:W-:-:S04]  /*1fc0*/  @P0 PRMT R3, R152, 0x654, R3 ;  /* 0x0000065498030816 */ /* 0x000fc80000000003 */
[----:B------:R3:W-:Y:S01]  /*1fd0*/  @P0 SYNCS.ARRIVE.TRANS64.RED.A1T0 RZ, [R3+URZ], RZ ;  /* 0x000000ff03ff09a7 */ /* 0x0007e2000810043f */
[----:B------:R-:W-:-:S13]  /*1fe0*/  ISETP.GT.U32.AND P0, PT, R19, 0x1, PT ;  /* 0x000000011300780c */ /* 0x000fda0003f04070 */
[----:B---3--:R-:W-:Y:S05]  /*1ff0*/  @P0 BRA `(.L_x_30) ;  /* 0x0000000000040947 */ /* 0x008fea0003800000 */
[----:B------:R-:W-:Y:S01]  /*2000*/  BPT.TRAP 0x1 ;  /* 0x000000040000795c */ /* 0x000fe20000300000 */
.L_x_30:
[----:B------:R-:W3:Y:S01]  /*2010*/  LDC R6, c[0x0][0x288] ;  /* 0x0000a200ff067b82 */ /* 0x000ee20000000800 */
[--C-:B------:R-:W-:Y:S01]  /*2020*/  SHF.R.U32.HI R0, RZ, 0x2, R18.reuse ;  /* 0x00000002ff007819 */ /* 0x100fe20000011612 */
[----:B------:R-:W-:Y:S01]  /*2030*/  UIADD3 UR39, UR40, UR39, URZ ;  /* 0x0000002728277290 */ /* 0x000fe2000fffe03f */
[----:B01----:R-:W-:Y:S01]  /*2040*/  SHF.R.U32.HI R5, RZ, 0x7, R18 ;  /* 0x00000007ff057819 */ /* 0x003fe20000011612 */
[----:B------:R-:W-:Y:S01]  /*2050*/  IMAD.SHL.U32 R13, R154, 0x80, RZ ;  /* 0x000000809a0d7824 */ /* 0x000fe200078e00ff */
[----:B------:R-:W-:Y:S01]  /*2060*/  LOP3.LUT R4, R18, 0x60, RZ, 0xc0, !PT ;  /* 0x0000006012047812 */ /* 0x000fe200078ec0ff */
[----:B------:R-:W-:Y:S01]  /*2070*/  USHF.R.U32.HI UR4, URZ, 0x2, UR39 ;  /* 0x000000023f047899 */ /* 0x000fe20008011627 */
[----:B------:R-:W-:Y:S01]  /*2080*/  LOP3.LUT R3, R0, 0x7, RZ, 0xc0, !PT ;  /* 0x0000000700037812 */ /* 0x000fe200078ec0ff */
[----:B------:R-:W-:Y:S01]  /*2090*/  ULDC UR8, c[0x0][0x284] ;  /* 0x0000a10000087ab9 */ /* 0x000fe20000000800 */
[----:B------:R-:W-:Y:S01]  /*20a0*/  LOP3.LUT R0, R5, 0x1, RZ, 0xc0, !PT ;  /* 0x0000000105007812 */ /* 0x000fe200078ec0ff */
[----:B------:R-:W-:Y:S01]  /*20b0*/  ULOP3.LUT UR4, UR4, 0x1, URZ, 0xc0, !UPT ;  /* 0x0000000104047892 */ /* 0x000fe2000f8ec03f */
[----:B------:R-:W-:Y:S01]  /*20c0*/  SHF.R.U32.HI R10, RZ, 0x1, R4 ;  /* 0x00000001ff0a7819 */ /* 0x000fe20000011604 */
[----:B------:R-:W-:Y:S01]  /*20d0*/  UISETP.GT.U32.AND UP1, UPT, UR39, 0x3, UPT ;  /* 0x000000032700788c */ /* 0x000fe2000bf24070 */
[----:B------:R-:W-:Y:S01]  /*20e0*/  SHF.L.U32 R4, R0, 0x6, RZ ;  /* 0x0000000600047819 */ /* 0x000fe200000006ff */
[----:B------:R-:W-:Y:S01]  /*20f0*/  UISETP.NE.U32.AND UP0, UPT, UR4, 0x1, UPT ;  /* 0x000000010400788c */ /* 0x000fe2000bf05070 */
[--C-:B------:R-:W-:Y:S01]  /*2100*/  IADD3 R5, RZ, -R10, -R3.reuse ;  /* 0x8000000aff057210 */ /* 0x100fe20007ffe803 */
[----:B------:R-:W-:Y:S01]  /*2110*/  ULDC.64 UR6, c[0x0][0x5d0] ;  /* 0x0001740000067ab9 */ /* 0x000fe20000000a00 */
[----:B--2---:R-:W-:Y:S01]  /*2120*/  LOP3.LUT R157, R4, 0x40, R3, 0xe2, !PT ;  /* 0x00000040049d7812 */ /* 0x004fe200078ee203 */
[----:B------:R-:W-:Y:S01]  /*2130*/  UISETP.LT.U32.AND UP1, UPT, UR40, 0x4, UP1 ;  /* 0x000000042800788c */ /* 0x000fe20008f21070 */
[----:B------:R-:W-:Y:S01]  /*2140*/  LOP3.LUT R3, R18, 0x3, RZ, 0xc0, !PT ;  /* 0x0000000312037812 */ /* 0x000fe200078ec0ff */
[----:B------:R-:W-:Y:S01]  /*2150*/  UISETP.GT.U32.AND UP0, UPT, UR40, 0x3, !UP0 ;  /* 0x000000032800788c */ /* 0x000fe2000c704070 */
[----:B------:R-:W-:Y:S01]  /*2160*/  SHF.R.S32.HI R21, RZ, 0x1f, R23 ;  /* 0x0000001fff157819 */ /* 0x000fe20000011417 */
[----:B------:R-:W-:Y:S01]  /*2170*/  IMAD R0, R0, -0x40, R5 ;  /* 0xffffffc000007824 */ /* 0x000fe200078e0205 */
[----:B------:R-:W-:Y:S01]  /*2180*/  USEL UR5, URZ, 0x1, !UP1 ;  /* 0x000000013f057887 */ /* 0x000fe2000c800000 */
[----:B---3--:R-:W-:Y:S01]  /*2190*/  IMAD R12, R3, -0x2, R6 ;  /* 0xfffffffe030c7824 */ /* 0x008fe200078e0206 */
[----:B------:R-:W-:Y:S01]  /*21a0*/  ISETP.GE.AND P0, PT, R13, R6, PT ;  /* 0x000000060d00720c */ /* 0x000fe20003f06270 */
[----:B------:R-:W-:Y:S01]  /*21b0*/  IMAD.SHL.U32 R3, R153, 0x100, RZ ;  /* 0x0000010099037824 */ /* 0x000fe200078e00ff */
[----:B------:R-:W-:Y:S01]  /*21c0*/  USEL UR4, URZ, 0x1, !UP0 ;  /* 0x000000013f047887 */ /* 0x000fe2000c000000 */
[----:B------:R-:W-:Y:S01]  /*21d0*/  IMAD.SHL.U32 R6, R18, 0x2, RZ ;  /* 0x0000000212067824 */ /* 0x000fe200078e00ff */
[----:B------:R-:W-:Y:S01]  /*21e0*/  ULOP3.LUT UR39, UR39, 0x3, URZ, 0xc0, !UPT ;  /* 0x0000000327277892 */ /* 0x000fe2000f8ec03f */
[----:B------:R-:W-:Y:S01]  /*21f0*/  IMAD R4, R21, UR6, RZ ;  /* 0x0000000615047c24 */ /* 0x000fe2000f8e02ff */
[----:B------:R-:W-:Y:S01]  /*2200*/  ISETP.GE.OR P0, PT, R3, UR8, P0 ;  /* 0x0000000803007c0c */ /* 0x000fe20008706670 */
[----:B------:R-:W-:Y:S01]  /*2210*/  IMAD.WIDE R8, R153, 0x100, RZ ;  /* 0x0000010099087825 */ /* 0x000fe200078e02ff */
[----:B------:R-:W-:Y:S01]  /*2220*/  LOP3.LUT R6, R13, 0x6, R6, 0xf8, !PT ;  /* 0x000000060d067812 */ /* 0x000fe200078ef806 */
[----:B------:R-:W-:Y:S01]  /*2230*/  ULOP3.LUT UR38, UR4, UR38, UR5, 0x96, !UPT ;  /* 0x0000002604267292 */ /* 0x000fe2000f8e9605 */
[----:B------:R-:W-:Y:S01]  /*2240*/  IADD3 R3, -R3, UR8, R0 ;  /* 0x0000000803037c10 */ /* 0x000fe2000fffe100 */
[----:B------:R-:W-:Y:S01]  /*2250*/  IMAD R11, R23, UR7, R4 ;  /* 0x00000007170b7c24 */ /* 0x000fe2000f8e0204 */
[----:B------:R-:W-:Y:S01]  /*2260*/  SHF.R.S32.HI R7, RZ, 0x1f, R6 ;  /* 0x0000001fff077819 */ /* 0x000fe20000011406 */
[----:B------:R-:W-:Y:S01]  /*2270*/  IMAD.IADD R0, R12, 0x1, -R13 ;  /* 0x000000010c007824 */ /* 0x000fe200078e0a0d */
[----:B------:R-:W-:Y:S01]  /*2280*/  LOP3.LUT R157, R8, R157, R10, 0xfe, !PT ;  /* 0x0000009d089d7212 */ /* 0x000fe200078efe0a */
[----:B------:R-:W-:-:S02]  /*2290*/  IMAD.MOV.U32 R153, RZ, RZ, -0x1 ;  /* 0xffffffffff997424 */ /* 0x000fc400078e00ff */
[----:B------:R-:W-:-:S04]  /*22a0*/  IMAD.WIDE.U32 R4, R23, UR6, R6 ;  /* 0x0000000617047c25 */ /* 0x000fc8000f8e0006 */
[----:B------:R-:W-:Y:S02]  /*22b0*/  IMAD.IADD R11, R5, 0x1, R11 ;  /* 0x00000001050b7824 */ /* 0x000fe400078e020b */
[----:B------:R-:W-:Y:S01]  /*22c0*/  IMAD.MOV.U32 R10, RZ, RZ, R4 ;  /* 0x000000ffff0a7224 */ /* 0x000fe200078e0004 */
[----:B------:R-:W-:Y:S06]  /*22d0*/  @P0 BRA `(.L_x_32) ;  /* 0x0000008400680947 */ /* 0x000fec0003800000 */
[----:B------:R-:W0:Y:S01]  /*22e0*/  LDC.64 R4, c[0x0][0x5c8] ;  /* 0x00017200ff047b82 */ /* 0x000e220000000a00 */
[----:B-----5:R-:W-:Y:S01]  /*22f0*/  FSETP.NEU.AND P0, PT, R156, RZ, PT ;  /* 0x000000ff9c00720b */ /* 0x020fe20003f0d000 */
[----:B------:R-:W-:Y:S01]  /*2300*/  BSSY B0, `(.L_x_32) ;  /* 0x0000857000007945 */ /* 0x000fe20003800000 */
[----:B------:R-:W-:-:S04]  /*2310*/  ISETP.GT.AND P3, PT, R3, RZ, PT ;  /* 0x000000ff0300720c */ /* 0x000fc80003f64270 */
[----:B------:R-:W-:Y:S01]  /*2320*/  ISETP.GT.AND P1, PT, R0, RZ, P3 ;  /* 0x000000ff0000720c */ /* 0x000fe20001f24270 */
[-C--:B0-----:R-:W-:Y:S02]  /*2330*/  IMAD R12, R9, R4.reuse, RZ ;  /* 0x00000004090c7224 */ /* 0x081fe400078e02ff */
[----:B------:R-:W-:-:S04]  /*2340*/  IMAD.WIDE.U32 R168, R157, R4, R10 ;  /* 0x000000049da87225 */ /* 0x000fc800078e000a */
[----:B------:R-:W-:-:S04]  /*2350*/  IMAD R11, R157, R5, R12 ;  /* 0x000000059d0b7224 */ /* 0x000fc800078e020c */
[----:B------:R-:W-:Y:S01]  /*2360*/  IMAD.IADD R167, R169, 0x1, R11 ;  /* 0x00000001a9a77824 */ /* 0x000fe200078e020b */
[----:B------:R-:W-:Y:S06]  /*2370*/  @!P0 BRA `(.L_x_33) ;  /* 0x0000006000088947 */ /* 0x000fec0003800000 */
[----:B------:R-:W0:Y:S01]  /*2380*/  LDC.64 R12, c[0x0][0x5b8] ;  /* 0x00016e00ff0c7b82 */ /* 0x000e220000000a00 */
[----:B------:R-:W-:-:S07]  /*2390*/  ULDC.64 UR4, c[0x0][0x5c0] ;  /* 0x0001700000047ab9 */ /* 0x000fce0000000a00 */
[----:B------:R-:W1:Y:S08]  /*23a0*/  LDC.64 R14, c[0x0][0x5b0] ;  /* 0x00016c00ff0e7b82 */ /* 0x000e700000000a00 */
[----:B------:R-:W2:Y:S01]  /*23b0*/  LDC.64 R10, c[0x0][0x5a8] ;  /* 0x00016a00ff0a7b82 */ /* 0x000ea20000000a00 */
[----:B0-----:R-:W-:-:S04]  /*23c0*/  IMAD R20, R21, R12, RZ ;  /* 0x0000000c15147224 */ /* 0x001fc800078e02ff */
[C---:B------:R-:W-:Y:S02]  /*23d0*/  IMAD R13, R23.reuse, R13, R20 ;  /* 0x0000000d170d7224 */ /* 0x040fe400078e0214 */
[----:B------:R-:W-:-:S04]  /*23e0*/  IMAD.WIDE.U32 R20, R23, R12, R6 ;  /* 0x0000000c17147225 */ /* 0x000fc800078e0006 */
[-C--:B-1----:R-:W-:Y:S02]  /*23f0*/  IMAD R154, R9, R14.reuse, RZ ;  /* 0x0000000e099a7224 */ /* 0x082fe400078e02ff */
[----:B------:R-:W-:Y:S02]  /*2400*/  IMAD.IADD R159, R21, 0x1, R13 ;  /* 0x00000001159f7824 */ /* 0x000fe400078e020d */
[----:B------:R-:W-:Y:S02]  /*2410*/  IMAD.MOV.U32 R158, RZ, RZ, R20 ;  /* 0x000000ffff9e7224 */ /* 0x000fe400078e0014 */
[C---:B------:R-:W-:Y:S02]  /*2420*/  IMAD R169, R157.reuse, R15, R154 ;  /* 0x0000000f9da97224 */ /* 0x040fe400078e029a */
[----:B------:R-:W-:-:S04]  /*2430*/  IMAD.WIDE.U32 R160, R157, R14, R158 ;  /* 0x0000000e9da07225 */ /* 0x000fc800078e009e */
[----:B------:R-:W-:Y:S01]  /*2440*/  IMAD.IADD R154, R161, 0x1, R169 ;  /* 0x00000001a19a7824 */ /* 0x000fe200078e02a9 */
[----:B--2---:R-:W-:-:S04]  /*2450*/  LEA R162, P0, R160, R10, 0x1 ;  /* 0x0000000aa0a27211 */ /* 0x004fc800078008ff */
[----:B------:R-:W-:-:S05]  /*2460*/  LEA.HI.X R163, R160, R11, R154, 0x1, P0 ;  /* 0x0000000ba0a37211 */ /* 0x000fca00000f0c9a */
[----:B------:R-:W2:Y:S01]  /*2470*/  @P1 LDG.E.LTC128B.U16 R154, desc[UR36][R162.64] ;  /* 0x00000024a29a1981 */ /* 0x000ea2000c1e1520 */
[----:B------:R-:W-:Y:S01]  /*2480*/  IMAD.WIDE.U32 R164, R157, R14, R6 ;  /* 0x0000000e9da47225 */ /* 0x000fe200078e0006 */
[----:B------:R-:W-:Y:S01]  /*2490*/  ISETP.GT.AND P2, PT, R0, 0x1, P3 ;  /* 0x000000010000780c */ /* 0x000fe20001f44270 */
[----:B------:R-:W-:Y:S01]  /*24a0*/  BSSY B1, `(.L_x_34) ;  /* 0x0000012000017945 */ /* 0x000fe20003800000 */
[----:B------:R-:W-:Y:S02]  /*24b0*/  LEA R160, P0, R168, UR4, 0x1 ;  /* 0x00000004a8a07c11 */ /* 0x000fe4000f8008ff */
[----:B------:R-:W-:-:S03]  /*24c0*/  IADD3 R165, R169, R165, RZ ;  /* 0x000000a5a9a57210 */ /* 0x000fc60007ffe0ff */
[----:B------:R-:W-:-:S04]  /*24d0*/  IMAD.WIDE.U32 R164, R23, R12, R164 ;  /* 0x0000000c17a47225 */ /* 0x000fc800078e00a4 */
[----:B--2---:R-:W-:-:S04]  /*24e0*/  IMAD.U32 R161, R154, 0x10000, RZ ;  /* 0x000100009aa17824 */ /* 0x004fc800078e00ff */
[----:B------:R-:W-:-:S04]  /*24f0*/  FMUL R161, R161, R156 ;  /* 0x0000009ca1a17220 */ /* 0x000fc80000400000 */
[----:B------:R-:W-:Y:S01]  /*2500*/  FFMA R161, R88, R155, R161 ;  /* 0x0000009b58a17223 */ /* 0x000fe200000000a1 */
[----:B------:R-:W-:-:S04]  /*2510*/  IMAD.IADD R88, R13, 0x1, R165 ;  /* 0x000000010d587824 */ /* 0x000fc800078e02a5 */
[----:B------:R-:W-:Y:S02]  /*2520*/  F2FP.BF16.F32.PACK_AB R163, RZ, R161 ;  /* 0x000000a1ffa3723e */ /* 0x000fe400000010ff */
[----:B------:R-:W-:Y:S02]  /*2530*/  LEA.HI.X R161, R168, UR5, R167, 0x1, P0 ;  /* 0x00000005a8a17c11 */ /* 0x000fe400080f0ca7 */
[----:B------:R-:W-:Y:S02]  /*2540*/  PRMT R165, R163, 0x7610, R165 ;  /* 0x00007610a3a57816 */ /* 0x000fe400000000a5 */
[----:B------:R-:W-:-:S03]  /*2550*/  LEA R162, P0, R164, R10, 0x1 ;  /* 0x0000000aa4a27211 */ /* 0x000fc600078008ff */
[----:B------:R0:W-:Y:S01]  /*2560*/  @P1 STG.E.U16 desc[UR36][R160.64], R165 ;  /* 0x000000a5a0001986 */ /* 0x0001e2000c101524 */
[----:B------:R-:W-:Y:S01]  /*2570*/  LEA.HI.X R163, R164, R11, R88, 0x1, P0 ;  /* 0x0000000ba4a37211 */ /* 0x000fe200000f0c58 */
[C---:B------:R-:W-:Y:S01]  /*2580*/  IMAD.SHL.U32 R164, R14.reuse, 0x8, RZ ;  /* 0x000000080ea47824 */ /* 0x040fe200078e00ff */
[----:B0-----:R-:W-:Y:S01]  /*2590*/  SHF.L.U64.HI R165, R14, 0x3, R15 ;  /* 0x000000030ea57819 */ /* 0x001fe2000001020f */
[----:B------:R-:W-:Y:S06]  /*25a0*/  @!P2 BRA `(.L_x_35) ;  /* 0x000000000004a947 */ /* 0x000fec0003800000 */
[----:B------:R0:W5:Y:S02]  /*25b0*/  LDG.E.LTC128B.U16 R154, desc[UR36][R162.64+0x2] ;  /* 0x00000224a29a7981 */ /* 0x000164000c1e1520 */
.L_x_35:
[----:B------:R-:W-:Y:S05]  /*25c0*/  BSYNC B1 ;  /* 0x0000000000017941 */ /* 0x000fea0003800000 */
.L_x_34:
[----:B-----5:R-:W-:Y:S01]  /*25d0*/  IMAD.U32 R167, R154, 0x10000, RZ ;  /* 0x000100009aa77824 */ /* 0x020fe200078e00ff */
[----:B------:R-:W-:Y:S01]  /*25e0*/  ISETP.GT.AND P0, PT, R3, 0x8, PT ;  /* 0x000000080300780c */ /* 0x000fe20003f04270 */
[----:B------:R-:W-:-:S04]  /*25f0*/  IMAD.WIDE.U32 R172, R157, R14, R164 ;  /* 0x0000000e9dac7225 */ /* 0x000fc800078e00a4 */
[----:B------:R-:W-:Y:S01]  /*2600*/  FMUL R88, R167, R156 ;  /* 0x0000009ca7587220 */ /* 0x000fe20000400000 */
[----:B------:R-:W-:Y:S01]  /*2610*/  ISETP.GT.AND P1, PT, R0, RZ, P0 ;  /* 0x000000ff0000720c */ /* 0x000fe20000724270 */
[----:B------:R-:W-:Y:S01]  /*2620*/  IMAD.IADD R171, R169, 0x1, R173 ;  /* 0x00000001a9ab7824 */ /* 0x000fe200078e02ad */
[----:B------:R-:W-:Y:S01]  /*2630*/  IADD3 R167, P4, R20, R172, RZ ;  /* 0x000000ac14a77210 */ /* 0x000fe20007f9e0ff */
[----:B------:R-:W-:-:S04]  /*2640*/  FFMA R89, R89, R155, R88 ;  /* 0x0000009b59597223 */ /* 0x000fc80000000058 */
[----:B------:R-:W-:Y:S01]  /*2650*/  IMAD.X R168, R171, 0x1, R159, P4 ;  /* 0x00000001aba87824 */ /* 0x000fe200020e069f */
[C---:B------:R-:W-:Y:S02]  /*2660*/  LEA R88, P4, R167.reuse, R10, 0x1 ;  /* 0x0000000aa7587211 */ /* 0x040fe400078808ff */
[----:B------:R-:W-:Y:S02]  /*2670*/  F2FP.BF16.F32.PACK_AB R169, RZ, R89 ;  /* 0x00000059ffa9723e */ /* 0x000fe400000010ff */
[--C-:B------:R-:W-:Y:S02]  /*2680*/  LEA.HI.X R89, R167, R11, R168.reuse, 0x1, P4 ;  /* 0x0000000ba7597211 */ /* 0x100fe400020f0ca8 */
[----:B------:R-:W-:-:S05]  /*2690*/  PRMT R168, R169, 0x7610, R168 ;  /* 0x00007610a9a87816 */ /* 0x000fca00000000a8 */
[----:B------:R1:W-:Y:S04]  /*26a0*/  @P2 STG.E.U16 desc[UR36][R160.64+0x2], R168 ;  /* 0x000002a8a0002986 */ /* 0x0003e8000c101524 */
[----:B------:R2:W3:Y:S01]  /*26b0*/  @P1 LDG.E.LTC128B.U16 R154, desc[UR36][R88.64] ;  /* 0x00000024589a1981 */ /* 0x0004e2000c1e1520 */
[----:B------:R-:W-:Y:S01]  /*26c0*/  IMAD.SHL.U32 R167, R4, 0x10, RZ ;  /* 0x0000001004a77824 */ /* 0x000fe200078e00ff */
[----:B------:R-:W-:Y:S01]  /*26d0*/  IADD3 R172, P2, R6, R172, RZ ;  /* 0x000000ac06ac7210 */ /* 0x000fe20007f5e0ff */
[----:B------:R-:W-:Y:S03]  /*26e0*/  BSSY B1, `(.L_x_36) ;  /* 0x0000011000017945 */ /* 0x000fe60003800000 */
[----:B------:R-:W-:Y:S01]  /*26f0*/  IADD3 R170, P4, R167, R160, RZ ;  /* 0x000000a0a7aa7210 */ /* 0x000fe20007f9e0ff */
[----:B------:R-:W-:Y:S01]  /*2700*/  IMAD.X R173, R7, 0x1, R171, P2 ;  /* 0x0000000107ad7824 */ /* 0x000fe200010e06ab */
[----:B------:R-:W-:Y:S01]  /*2710*/  ISETP.GT.AND P2, PT, R0, 0x1, P0 ;  /* 0x000000010000780c */ /* 0x000fe20000744270 */
[----:B------:R-:W-:-:S04]  /*2720*/  IMAD.WIDE.U32 R172, R23, R12, R172 ;  /* 0x0000000c17ac7225 */ /* 0x000fc800078e00ac */
[----:B-1----:R-:W-:Y:S01]  /*2730*/  IMAD.IADD R168, R13, 0x1, R173 ;  /* 0x000000010da87824 */ /* 0x002fe200078e02ad */
[----:B--2---:R-:W-:-:S04]  /*2740*/  LEA R88, P5, R172, R10, 0x1 ;  /* 0x0000000aac587211 */ /* 0x004fc800078a08ff */
[----:B------:R-:W-:Y:S01]  /*2750*/  LEA.HI.X R89, R172, R11, R168, 0x1, P5 ;  /* 0x0000000bac597211 */ /* 0x000fe200028f0ca8 */
[----:B---3--:R-:W-:-:S04]  /*2760*/  IMAD.U32 R169, R154, 0x10000, RZ ;  /* 0x000100009aa97824 */ /* 0x008fc800078e00ff */
[----:B------:R-:W-:-:S04]  /*2770*/  FMUL R169, R169, R156 ;  /* 0x0000009ca9a97220 */ /* 0x000fc80000400000 */
[----:B------:R-:W-:Y:S01]  /*2780*/  FFMA R90, R90, R155, R169 ;  /* 0x0000009b5a5a7223 */ /* 0x000fe200000000a9 */
[----:B------:R-:W-:-:S04]  /*2790*/  SHF.L.U64.HI R169, R4, 0x4, R5 ;  /* 0x0000000404a97819 */ /* 0x000fc80000010205 */
[----:B------:R-:W-:Y:S01]  /*27a0*/  F2FP.BF16.F32.PACK_AB R90, RZ, R90 ;  /* 0x0000005aff5a723e */ /* 0x000fe200000010ff */
[----:B------:R-:W-:-:S05]  /*27b0*/  IMAD.X R171, R169, 0x1, R161, P4 ;  /* 0x00000001a9ab7824 */ /* 0x000fca00020e06a1 */
[----:B------:R1:W-:Y:S01]  /*27c0*/  @P1 STG.E.U16 desc[UR36][R170.64], R90 ;  /* 0x0000005aaa001986 */ /* 0x0003e2000c101524 */
[----:B------:R-:W-:Y:S05]  /*27d0*/  @!P2 BRA `(.L_x_37) ;  /* 0x000000000004a947 */ /* 0x000fea0003800000 */
[----:B------:R2:W5:Y:S02]  /*27e0*/  LDG.E.LTC128B.U16 R154, desc[UR36][R88.64+0x2] ;  /* 0x00000224589a7981 */ /* 0x000564000c1e1520 */
.L_x_37:
[----:B------:R-:W-:Y:S05]  /*27f0*/  BSYNC B1 ;  /* 0x0000000000017941 */ /* 0x000fea0003800000 */
.L_x_36:
[----:B-----5:R-:W-:Y:S01]  /*2800*/  IMAD.U32 R173, R154, 0x10000, RZ ;  /* 0x000100009aad7824 */ /* 0x020fe200078e00ff */
[----:B------:R-:W-:Y:S01]  /*2810*/  ISETP.GT.AND P1, PT, R0, 0x8, P3 ;  /* 0x000000080000780c */ /* 0x000fe20001f24270 */
[----:B------:R-:W-:Y:S02]  /*2820*/  BSSY B1, `(.L_x_38) ;  /* 0x000000a000017945 */ /* 0x000fe40003800000 */
[----:B-1----:R-:W-:-:S04]  /*2830*/  FMUL R90, R173, R156 ;  /* 0x0000009cad5a7220 */ /* 0x002fc80000400000 */
[----:B------:R-:W-:Y:S01]  /*2840*/  FFMA R90, R91, R155, R90 ;  /* 0x0000009b5b5a7223 */ /* 0x000fe2000000005a */
[----:B------:R-:W-:-:S04]  /*2850*/  @P2 MOV R91, R171 ;  /* 0x000000ab005b2202 */ /* 0x000fc80000000f00 */
[----:B------:R-:W-:-:S04]  /*2860*/  F2FP.BF16.F32.PACK_AB R90, RZ, R90 ;  /* 0x0000005aff5a723e */ /* 0x000fc800000010ff */
[----:B------:R-:W-:Y:S01]  /*2870*/  PRMT R168, R90, 0x7610, R168 ;  /* 0x000076105aa87816 */ /* 0x000fe200000000a8 */
[----:B------:R-:W-:-:S05]  /*2880*/  @P2 IMAD.MOV.U32 R90, RZ, RZ, R170 ;  /* 0x000000ffff5a2224 */ /* 0x000fca00078e00aa */
[----:B------:R1:W-:Y:S01]  /*2890*/  @P2 STG.E.U16 desc[UR36][R90.64+0x2], R168 ;  /* 0x000002a85a002986 */ /* 0x0003e2000c101524 */
[----:B------:R-:W-:Y:S05]  /*28a0*/  @!P1 BRA `(.L_x_39) ;  /* 0x0000000000049947 */ /* 0x000fea0003800000 */
[----:B------:R3:W5:Y:S02]  /*28b0*/  LDG.E.LTC128B.U16 R154, desc[UR36][R162.64+0x10] ;  /* 0x00001024a29a7981 */ /* 0x000764000c1e1520 */
.L_x_39:
[----:B------:R-:W-:Y:S05]  /*28c0*/  BSYNC B1 ;  /* 0x0000000000017941 */ /* 0x000fea0003800000 */
.L_x_38:
[----:B-1---5:R-:W-:Y:S01]  /*28d0*/  IMAD.U32 R91, R154, 0x10000, RZ ;  /* 0x000100009a5b7824 */ /* 0x022fe200078e00ff */
[----:B------:R-:W-:Y:S01]  /*28e0*/  ISETP.GT.AND P2, PT, R0, 0x9, P3 ;  /* 0x000000090000780c */ /* 0x000fe20001f44270 */
[----:B------:R-:W-:Y:S01]  /*28f0*/  @P1 IMAD.MOV.U32 R90, RZ, RZ, R160 ;  /* 0x000000ffff5a1224 */ /* 0x000fe200078e00a0 */
[----:B------:R-:W-:Y:S01]  /*2900*/  BSSY B1, `(.L_x_40) ;  /* 0x0000009000017945 */ /* 0x000fe20003800000 */
[----:B------:R-:W-:-:S04]  /*2910*/  FMUL R91, R91, R156 ;  /* 0x0000009c5b5b7220 */ /* 0x000fc80000400000 */
[----:B------:R-:W-:-:S05]  /*2920*/  FFMA R91, R92, R155, R91 ;  /* 0x0000009b5c5b7223 */ /* 0x000fca000000005b */
[----:B------:R-:W-:-:S04]  /*2930*/  F2FP.BF16.F32.PACK_AB R91, RZ, R91 ;  /* 0x0000005bff5b723e */ /* 0x000fc800000010ff */
[----:B------:R-:W-:Y:S01]  /*2940*/  PRMT R92, R91, 0x7610, R92 ;  /* 0x000076105b5c7816 */ /* 0x000fe2000000005c */
[----:B------:R-:W-:-:S05]  /*2950*/  @P1 IMAD.MOV.U32 R91, RZ, RZ, R161 ;  /* 0x000000ffff5b1224 */ /* 0x000fca00078e00a1 */
[----:B------:R1:W-:Y:S01]  /*2960*/  @P1 STG.E.U16 desc[UR36][R90.64+0x10], R92 ;  /* 0x0000105c5a001986 */ /* 0x0003e2000c101524 */
[----:B------:R-:W-:Y:S05]  /*2970*/  @!P2 BRA `(.L_x_41) ;  /* 0x000000000004a947 */ /* 0x000fea0003800000 */
[----:B------:R4:W5:Y:S02]  /*2980*/  LDG.E.LTC128B.U16 R154, desc[UR36][R162.64+0x12] ;  /* 0x00001224a29a7981 */ /* 0x000964000c1e1520 */
.L_x_41:
[----:B------:R-:W-:Y:S05]  /*2990*/  BSYNC B1 ;  /* 0x0000000000017941 */ /* 0x000fea0003800000 */
.L_x_40:
[----:B-1---5:R-:W-:Y:S01]  /*29a0*/  IMAD.U32 R91, R154, 0x10000, RZ ;  /* 0x000100009a5b7824 */ /* 0x022fe200078e00ff */
[----:B------:R-:W-:Y:S01]  /*29b0*/  ISETP.GT.AND P1, PT, R0, 0x8, P0 ;  /* 0x000000080000780c */ /* 0x000fe20000724270 */
[----:B------:R-:W-:Y:S02]  /*29c0*/  BSSY B1, `(.L_x_42) ;  /* 0x000000a000017945 */ /* 0x000fe40003800000 */
[----:B------:R-:W-:Y:S01]  /*29d0*/  FMUL R90, R91, R156 ;  /* 0x0000009c5b5a7220 */ /* 0x000fe20000400000 */
[----:B------:R-:W-:-:S03]  /*29e0*/  @P2 IMAD.MOV.U32 R91, RZ, RZ, R161 ;  /* 0x000000ffff5b2224 */ /* 0x000fc600078e00a1 */
[----:B------:R-:W-:-:S05]  /*29f0*/  FFMA R90, R93, R155, R90 ;  /* 0x0000009b5d5a7223 */ /* 0x000fca000000005a */
[----:B------:R-:W-:-:S04]  /*2a00*/  F2FP.BF16.F32.PACK_AB R90, RZ, R90 ;  /* 0x0000005aff5a723e */ /* 0x000fc800000010ff */
[----:B------:R-:W-:Y:S01]  /*2a10*/  PRMT R92, R90, 0x7610, R92 ;  /* 0x000076105a5c7816 */ /* 0x000fe2000000005c */
[----:B------:R-:W-:-:S05]  /*2a20*/  @P2 IMAD.MOV.U32 R90, RZ, RZ, R160 ;  /* 0x000000ffff5a2224 */ /* 0x000fca00078e00a0 */
[----:B------:R1:W-:Y:S01]  /*2a30*/  @P2 STG.E.U16 desc[UR36][R90.64+0x12], R92 ;  /* 0x0000125c5a002986 */ /* 0x0003e2000c101524 */
[----:B------:R-:W-:Y:S05]  /*2a40*/  @!P1 BRA `(.L_x_43) ;  /* 0x0000000000049947 */ /* 0x000fea0003800000 */
[----:B------:R0:W5:Y:S02]  /*2a50*/  LDG.E.LTC128B.U16 R154, desc[UR36][R88.64+0x10] ;  /* 0x00001024589a7981 */ /* 0x000164000c1e1520 */
.L_x_43:
[----:B------:R-:W-:Y:S05]  /*2a60*/  BSYNC B1 ;  /* 0x0000000000017941 */ /* 0x000fea0003800000 */
.L_x_42:
        /* <DEDUP_REMOVED lines=12> */
.L_x_45:
[----:B------:R-:W-:Y:S05]  /*2b30*/  BSYNC B1 ;  /* 0x0000000000017941 */ /* 0x000fea0003800000 */
.L_x_44:
        /* <DEDUP_REMOVED lines=12> */
.L_x_47:
[----:B------:R-:W-:Y:S05]  /*2c00*/  BSYNC B1 ;  /* 0x0000000000017941 */ /* 0x000fea0003800000 */
.L_x_46:
[----:B-1---5:R-:W-:Y:S01]  /*2c10*/  SHF.L.U32 R91, R154, 0x10, RZ ;  /* 0x000000109a5b7819 */ /* 0x022fe200000006ff */
[----:B------:R-:W-:Y:S01]  /*2c20*/  @P1 IMAD.MOV.U32 R90, RZ, RZ, R160 ;  /* 0x000000ffff5a1224 */ /* 0x000fe200078e00a0 */
[----:B------:R-:W-:Y:S01]  /*2c30*/  ISETP.GT.AND P2, PT, R0, 0x11, P3 ;  /* 0x000000110000780c */ /* 0x000fe20001f44270 */
[----:B------:R-:W-:Y:S02]  /*2c40*/  BSSY B1, `(.L_x_48) ;  /* 0x0000009000017945 */ /* 0x000fe40003800000 */
        /* <DEDUP_REMOVED lines=8> */
.L_x_49:
[----:B------:R-:W-:Y:S05]  /*2cd0*/  BSYNC B1 ;  /* 0x0000000000017941 */ /* 0x000fea0003800000 */
.L_x_48:
        /* <DEDUP_REMOVED lines=12> */
.L_x_51:
[----:B------:R-:W-:Y:S05]  /*2da0*/  BSYNC B1 ;  /* 0x0000000000017941 */ /* 0x000fea0003800000 */
.L_x_50:
        /* <DEDUP_REMOVED lines=12> */
.L_x_53:
[----:B------:R-:W-:Y:S05]  /*2e70*/  BSYNC B1 ;  /* 0x0000000000017941 */ /* 0x000fea0003800000 */
.L_x_52:
        /* <DEDUP_REMOVED lines=12> */
.L_x_55:
[----:B------:R-:W-:Y:S05]  /*2f40*/  BSYNC B1 ;  /* 0x0000000000017941 */ /* 0x000fea0003800000 */
.L_x_54:
[----:B-1---5:R-:W-:Y:S01]  /*2f50*/  IMAD.U32 R91, R154, 0x10000, RZ ;  /* 0x000100009a5b7824 */ /* 0x022fe200078e00ff */
[----:B------:R-:W-:Y:S01]  /*2f60*/  @P1 MOV R90, R160 ;  /* 0x000000a0005a1202 */ /* 0x000fe20000000f00 */
[----:B------:R-:W-:Y:S01]  /*2f70*/  BSSY B1, `(.L_x_56) ;  /* 0x000000a000017945 */ /* 0x000fe20003800000 */
[----:B------:R-:W-:Y:S01]  /*2f80*/  ISETP.GT.AND P2, PT, R0, 0x19, P3 ;  /* 0x000000190000780c */ /* 0x000fe20001f44270 */
        /* <DEDUP_REMOVED lines=8> */
.L_x_57:
[----:B------:R-:W-:Y:S05]  /*3010*/  BSYNC B1 ;  /* 0x0000000000017941 */ /* 0x000fea0003800000 */
.L_x_56:
        /* <DEDUP_REMOVED lines=12> */
.L_x_59:
[----:B------:R-:W-:Y:S05]  /*30e0*/  BSYNC B1 ;  /* 0x0000000000017941 */ /* 0x000fea0003800000 */
.L_x_58:
        /* <DEDUP_REMOVED lines=12> */
.L_x_61:
[----:B------:R-:W-:Y:S05]  /*31b0*/  BSYNC B1 ;  /* 0x0000000000017941 */ /* 0x000fea0003800000 */
.L_x_60:
        /* <DEDUP_REMOVED lines=12> */
.L_x_63:
[----:B------:R-:W-:Y:S05]  /*3280*/  BSYNC B1 ;  /* 0x0000000000017941 */ /* 0x000fea0003800000 */
.L_x_62:
[----:B-1---5:R-:W-:Y:S01]  /*3290*/  IMAD.U32 R91, R154, 0x10000, RZ ;  /* 0x000100009a5b7824 */ /* 0x022fe200078e00ff */
[----:B------:R-:W-:Y:S01]  /*32a0*/  ISETP.GT.AND P2, PT, R0, 0x21, P3 ;  /* 0x000000210000780c */ /* 0x000fe20001f44270 */
[----:B------:R-:W-:Y:S01]  /*32b0*/  @P1 IMAD.MOV.U32 R90, RZ, RZ, R160 ;  /* 0x000000ffff5a1224 */ /* 0x000fe200078e00a0 */
[----:B------:R-:W-:Y:S01]  /*32c0*/  BSSY B1, `(.L_x_64) ;  /* 0x0000009000017945 */ /* 0x000fe20003800000 */
[----:B------:R-:W-:-:S04]  /*32d0*/  FMUL R91, R91, R156 ;  /* 0x0000009c5b5b7220 */ /* 0x000fc80000400000 */
[----:B------:R-:W-:-:S05]  /*32e0*/  FFMA R91, R104, R155, R91 ;  /* 0x0000009b685b7223 */ /* 0x000fca000000005b */
[----:B------:R-:W-:-:S04]  /*32f0*/  F2FP.BF16.F32.PACK_AB R91, RZ, R91 ;  /* 0x0000005bff5b723e */ /* 0x000fc800000010ff */
[----:B------:R-:W-:Y:S02]  /*3300*/  PRMT R92, R91, 0x7610, R92 ;  /* 0x000076105b5c7816 */ /* 0x000fe4000000005c */
[----:B------:R-:W-:-:S05]  /*3310*/  @P1 MOV R91, R161 ;  /* 0x000000a1005b1202 */ /* 0x000fca0000000f00 */
[----:B------:R1:W-:Y:S01]  /*3320*/  @P1 STG.E.U16 desc[UR36][R90.64+0x40], R92 ;  /* 0x0000405c5a001986 */ /* 0x0003e2000c101524 */
[----:B------:R-:W-:Y:S05]  /*3330*/  @!P2 BRA `(.L_x_65) ;  /* 0x000000000004a947 */ /* 0x000fea0003800000 */
[----:B------:R0:W5:Y:S02]  /*3340*/  LDG.E.LTC128B.U16 R154, desc[UR36][R162.64+0x42] ;  /* 0x00004224a29a7981 */ /* 0x000164000c1e1520 */
.L_x_65:
[----:B------:R-:W-:Y:S05]  /*3350*/  BSYNC B1 ;  /* 0x0000000000017941 */ /* 0x000fea0003800000 */
.L_x_64:
        /* <DEDUP_REMOVED lines=12> */
.L_x_67:
[----:B------:R-:W-:Y:S05]  /*3420*/  BSYNC B1 ;  /* 0x0000000000017941 */ /* 0x000fea0003800000 */
.L_x_66:
        /* <DEDUP_REMOVED lines=12> */
.L_x_69:
[----:B------:R-:W-:Y:S05]  /*34f0*/  BSYNC B1 ;  /* 0x0000000000017941 */ /* 0x000fea0003800000 */
.L_x_68:
        /* <DEDUP_REMOVED lines=12> */
.L_x_71:
[----:B------:R-:W-:Y:S05]  /*35c0*/  BSYNC B1 ;  /* 0x0000000000017941 */ /* 0x000fea0003800000 */
.L_x_70:
        /* <DEDUP_REMOVED lines=12> */
.L_x_73:
[----:B------:R-:W-:Y:S05]  /*3690*/  BSYNC B1 ;  /* 0x0000000000017941 */ /* 0x000fea0003800000 */
.L_x_72:
[----:B-1---5:R-:W-:Y:S01]  /*36a0*/  SHF.L.U32 R91, R154, 0x10, RZ ;  /* 0x000000109a5b7819 */ /* 0x022fe200000006ff */
[----:B------:R-:W-:Y:S01]  /*36b0*/  BSSY B1, `(.L_x_74) ;  /* 0x000000b000017945 */ /* 0x000fe20003800000 */
[----:B------:R-:W-:-:S03]  /*36c0*/  ISETP.GT.AND P1, PT, R0, 0x28, P0 ;  /* 0x000000280000780c */ /* 0x000fc60000724270 */
        /* <DEDUP_REMOVED lines=9> */
.L_x_75:
[----:B------:R-:W-:Y:S05]  /*3760*/  BSYNC B1 ;  /* 0x0000000000017941 */ /* 0x000fea0003800000 */
.L_x_74:
        /* <DEDUP_REMOVED lines=12> */
.L_x_77:
[----:B------:R-:W-:Y:S05]  /*3830*/  BSYNC B1 ;  /* 0x0000000000017941 */ /* 0x000fea0003800000 */
.L_x_76:
        /* <DEDUP_REMOVED lines=12> */
.L_x_79:
[----:B------:R-:W-:Y:S05]  /*3900*/  BSYNC B1 ;  /* 0x0000000000017941 */ /* 0x000fea0003800000 */
.L_x_78:
        /* <DEDUP_REMOVED lines=12> */
.L_x_81:
[----:B------:R-:W-:Y:S05]  /*39d0*/  BSYNC B1 ;  /* 0x0000000000017941 */ /* 0x000fea0003800000 */
.L_x_80:
[----:B-1---5:R-:W-:Y:S01]  /*39e0*/  IMAD.U32 R91, R154, 0x10000, RZ ;  /* 0x000100009a5b7824 */ /* 0x022fe200078e00ff */
[----:B------:R-:W-:Y:S01]  /*39f0*/  ISETP.GT.AND P1, PT, R0, 0x30, P0 ;  /* 0x000000300000780c */ /* 0x000fe20000724270 */
[----:B------:R-:W-:Y:S02]  /*3a00*/  BSSY B1, `(.L_x_82) ;  /* 0x000000a000017945 */ /* 0x000fe40003800000 */
[----:B------:R-:W-:Y:S01]  /*3a10*/  FMUL R90, R91, R156 ;  /* 0x0000009c5b5a7220 */ /* 0x000fe20000400000 */
[----:B------:R-:W-:-:S03]  /*3a20*/  @P2 IMAD.MOV.U32 R91, RZ, RZ, R161 ;  /* 0x000000ffff5b2224 */ /* 0x000fc600078e00a1 */
[----:B------:R-:W-:-:S05]  /*3a30*/  FFMA R90, R113, R155, R90 ;  /* 0x0000009b715a7223 */ /* 0x000fca000000005a */
[----:B------:R-:W-:-:S04]  /*3a40*/  F2FP.BF16.F32.PACK_AB R90, RZ, R90 ;  /* 0x0000005aff5a723e */ /* 0x000fc800000010ff */
[----:B------:R-:W-:Y:S02]  /*3a50*/  PRMT R92, R90, 0x7610, R92 ;  /* 0x000076105a5c7816 */ /* 0x000fe4000000005c */
[----:B------:R-:W-:-:S05]  /*3a60*/  @P2 MOV R90, R160 ;  /* 0x000000a0005a2202 */ /* 0x000fca0000000f00 */
[----:B------:R1:W-:Y:S01]  /*3a70*/  @P2 STG.E.U16 desc[UR36][R90.64+0x62], R92 ;  /* 0x0000625c5a002986 */ /* 0x0003e2000c101524 */
[----:B------:R-:W-:Y:S05]  /*3a80*/  @!P1 BRA `(.L_x_83) ;  /* 0x0000000000049947 */ /* 0x000fea0003800000 */
[----:B------:R0:W5:Y:S02]  /*3a90*/  LDG.E.LTC128B.U16 R154, desc[UR36][R88.64+0x60] ;  /* 0x00006024589a7981 */ /* 0x000164000c1e1520 */
.L_x_83:
[----:B------:R-:W-:Y:S05]  /*3aa0*/  BSYNC B1 ;  /* 0x0000000000017941 */ /* 0x000fea0003800000 */
.L_x_82:
        /* <DEDUP_REMOVED lines=12> */
.L_x_85:
[----:B------:R-:W-:Y:S05]  /*3b70*/  BSYNC B1 ;  /* 0x0000000000017941 */ /* 0x000fea0003800000 */
.L_x_84:
        /* <DEDUP_REMOVED lines=12> */
.L_x_87:
[----:B------:R-:W-:Y:S05]  /*3c40*/  BSYNC B1 ;  /* 0x0000000000017941 */ /* 0x000fea0003800000 */
.L_x_86:
        /* <DEDUP_REMOVED lines=12> */
.L_x_89:
[----:B------:R-:W-:Y:S05]  /*3d10*/  BSYNC B1 ;  /* 0x0000000000017941 */ /* 0x000fea0003800000 */
.L_x_88:
[----:B-1---5:R-:W-:Y:S01]  /*3d20*/  IMAD.U32 R91, R154, 0x10000, RZ ;  /* 0x000100009a5b7824 */ /* 0x022fe200078e00ff */
[----:B------:R-:W-:Y:S01]  /*3d30*/  ISETP.GT.AND P1, PT, R0, 0x38, P0 ;  /* 0x000000380000780c */ /* 0x000fe20000724270 */
[----:B------:R-:W-:Y:S02]  /*3d40*/  BSSY B1, `(.L_x_90) ;  /* 0x000000a000017945 */ /* 0x000fe40003800000 */
[----:B------:R-:W-:Y:S01]  /*3d50*/  FMUL R90, R91, R156 ;  /* 0x0000009c5b5a7220 */ /* 0x000fe20000400000 */
[----:B------:R-:W-:-:S03]  /*3d60*/  @P2 MOV R91, R161 ;  /* 0x000000a1005b2202 */ /* 0x000fc60000000f00 */
[----:B------:R-:W-:-:S05]  /*3d70*/  FFMA R90, R117, R155, R90 ;  /* 0x0000009b755a7223 */ /* 0x000fca000000005a */
[----:B------:R-:W-:-:S04]  /*3d80*/  F2FP.BF16.F32.PACK_AB R90, RZ, R90 ;  /* 0x0000005aff5a723e */ /* 0x000fc800000010ff */
[----:B------:R-:W-:Y:S01]  /*3d90*/  PRMT R92, R90, 0x7610, R92 ;  /* 0x000076105a5c7816 */ /* 0x000fe2000000005c */
[----:B------:R-:W-:-:S05]  /*3da0*/  @P2 IMAD.MOV.U32 R90, RZ, RZ, R160 ;  /* 0x000000ffff5a2224 */ /* 0x000fca00078e00a0 */
[----:B------:R1:W-:Y:S01]  /*3db0*/  @P2 STG.E.U16 desc[UR36][R90.64+0x72], R92 ;  /* 0x0000725c5a002986 */ /* 0x0003e2000c101524 */
[----:B------:R-:W-:Y:S05]  /*3dc0*/  @!P1 BRA `(.L_x_91) ;  /* 0x0000000000049947 */ /* 0x000fea0003800000 */
[----:B------:R0:W5:Y:S02]  /*3dd0*/  LDG.E.LTC128B.U16 R154, desc[UR36][R88.64+0x70] ;  /* 0x00007024589a7981 */ /* 0x000164000c1e1520 */
.L_x_91:
[----:B------:R-:W-:Y:S05]  /*3de0*/  BSYNC B1 ;  /* 0x0000000000017941 */ /* 0x000fea0003800000 */
.L_x_90:
        /* <DEDUP_REMOVED lines=12> */
.L_x_93:
[----:B------:R-:W-:Y:S05]  /*3eb0*/  BSYNC B1 ;  /* 0x0000000000017941 */ /* 0x000fea0003800000 */
.L_x_92:
        /* <DEDUP_REMOVED lines=12> */
.L_x_95:
[----:B------:R-:W-:Y:S05]  /*3f80*/  BSYNC B1 ;  /* 0x0000000000017941 */ /* 0x000fea0003800000 */
.L_x_94:
        /* <DEDUP_REMOVED lines=12> */
.L_x_97:
[----:B------:R-:W-:Y:S05]  /*4050*/  BSYNC B1 ;  /* 0x0000000000017941 */ /* 0x000fea0003800000 */
.L_x_96:
        /* <DEDUP_REMOVED lines=12> */
.L_x_99:
[----:B------:R-:W-:Y:S05]  /*4120*/  BSYNC B1 ;  /* 0x0000000000017941 */ /* 0x000fea0003800000 */
.L_x_98:
        /* <DEDUP_REMOVED lines=12> */
.L_x_101:
[----:B------:R-:W-:Y:S05]  /*41f0*/  BSYNC B1 ;  /* 0x0000000000017941 */ /* 0x000fea0003800000 */
.L_x_100:
        /* <DEDUP_REMOVED lines=12> */
.L_x_103:
[----:B------:R-:W-:Y:S05]  /*42c0*/  BSYNC B1 ;  /* 0x0000000000017941 */ /* 0x000fea0003800000 */
.L_x_102:
        /* <DEDUP_REMOVED lines=12> */
.L_x_105:
[----:B------:R-:W-:Y:S05]  /*4390*/  BSYNC B1 ;  /* 0x0000000000017941 */ /* 0x000fea0003800000 */
.L_x_104:
        /* <DEDUP_REMOVED lines=12> */
.L_x_107:
[----:B------:R-:W-:Y:S05]  /*4460*/  BSYNC B1 ;  /* 0x0000000000017941 */ /* 0x000fea0003800000 */
.L_x_106:
        /* <DEDUP_REMOVED lines=12> */
.L_x_109:
[----:B------:R-:W-:Y:S05]  /*4530*/  BSYNC B1 ;  /* 0x0000000000017941 */ /* 0x000fea0003800000 */
.L_x_108:
        /* <DEDUP_REMOVED lines=12> */
.L_x_111:
[----:B------:R-:W-:Y:S05]  /*4600*/  BSYNC B1 ;  /* 0x0000000000017941 */ /* 0x000fea0003800000 */
.L_x_110:
        /* <DEDUP_REMOVED lines=12> */
.L_x_113:
[----:B------:R-:W-:Y:S05]  /*46d0*/  BSYNC B1 ;  /* 0x0000000000017941 */ /* 0x000fea0003800000 */
.L_x_112:
        /* <DEDUP_REMOVED lines=12> */
.L_x_115:
[----:B------:R-:W-:Y:S05]  /*47a0*/  BSYNC B1 ;  /* 0x0000000000017941 */ /* 0x000fea0003800000 */
.L_x_114:
        /* <DEDUP_REMOVED lines=12> */
.L_x_117:
[----:B------:R-:W-:Y:S05]  /*4870*/  BSYNC B1 ;  /* 0x0000000000017941 */ /* 0x000fea0003800000 */
.L_x_116:
        /* <DEDUP_REMOVED lines=12> */
.L_x_119:
[----:B------:R-:W-:Y:S05]  /*4940*/  BSYNC B1 ;  /* 0x0000000000017941 */ /* 0x000fea0003800000 */
.L_x_118:
        /* <DEDUP_REMOVED lines=12> */
.L_x_121:
[----:B------:R-:W-:Y:S05]  /*4a10*/  BSYNC B1 ;  /* 0x0000000000017941 */ /* 0x000fea0003800000 */
.L_x_120:
        /* <DEDUP_REMOVED lines=12> */
.L_x_123:
[----:B------:R-:W-:Y:S05]  /*4ae0*/  BSYNC B1 ;  /* 0x0000000000017941 */ /* 0x000fea0003800000 */
.L_x_122:
        /* <DEDUP_REMOVED lines=12> */
.L_x_125:
[----:B------:R-:W-:Y:S05]  /*4bb0*/  BSYNC B1 ;  /* 0x0000000000017941 */ /* 0x000fea0003800000 */
.L_x_124:
        /* <DEDUP_REMOVED lines=12> */
.L_x_127:
[----:B------:R-:W-:Y:S05]  /*4c80*/  BSYNC B1 ;  /* 0x0000000000017941 */ /* 0x000fea0003800000 */
.L_x_126:
        /* <DEDUP_REMOVED lines=12> */
.L_x_129:
[----:B------:R-:W-:Y:S05]  /*4d50*/  BSYNC B1 ;  /* 0x0000000000017941 */ /* 0x000fea0003800000 */
.L_x_128:
        /* <DEDUP_REMOVED lines=12> */
.L_x_131:
[----:B------:R-:W-:Y:S05]  /*4e20*/  BSYNC B1 ;  /* 0x0000000000017941 */ /* 0x000fea0003800000 */
.L_x_130:
        /* <DEDUP_REMOVED lines=12> */
.L_x_133:
[----:B------:R-:W-:Y:S05]  /*4ef0*/  BSYNC B1 ;  /* 0x0000000000017941 */ /* 0x000fea0003800000 */
.L_x_132:
        /* <DEDUP_REMOVED lines=12> */
.L_x_135:
[----:B------:R-:W-:Y:S05]  /*4fc0*/  BSYNC B1 ;  /* 0x0000000000017941 */ /* 0x000fea0003800000 */
.L_x_134:
        /* <DEDUP_REMOVED lines=12> */
.L_x_137:
[----:B------:R-:W-:Y:S05]  /*5090*/  BSYNC B1 ;  /* 0x0000000000017941 */ /* 0x000fea0003800000 */
.L_x_136:
        /* <DEDUP_REMOVED lines=12> */
.L_x_139:
[----:B------:R-:W-:Y:S05]  /*5160*/  BSYNC B1 ;  /* 0x0000000000017941 */ /* 0x000fea0003800000 */
.L_x_138:
        /* <DEDUP_REMOVED lines=12> */
.L_x_141:
[----:B------:R-:W-:Y:S05]  /*5230*/  BSYNC B1 ;  /* 0x0000000000017941 */ /* 0x000fea0003800000 */
.L_x_140:
        /* <DEDUP_REMOVED lines=12> */
.L_x_143:
[----:B------:R-:W-:Y:S05]  /*5300*/  BSYNC B1 ;  /* 0x0000000000017941 */ /* 0x000fea0003800000 */
.L_x_142:
        /* <DEDUP_REMOVED lines=12> */
.L_x_145:
[----:B------:R-:W-:Y:S05]  /*53d0*/  BSYNC B1 ;  /* 0x0000000000017941 */ /* 0x000fea0003800000 */
.L_x_144:
        /* <DEDUP_REMOVED lines=12> */
.L_x_147:
[----:B------:R-:W-:Y:S05]  /*54a0*/  BSYNC B1 ;  /* 0x0000000000017941 */ /* 0x000fea0003800000 */
.L_x_146:
        /* <DEDUP_REMOVED lines=12> */
.L_x_149:
[----:B------:R-:W-:Y:S05]  /*5570*/  BSYNC B1 ;  /* 0x0000000000017941 */ /* 0x000fea0003800000 */
.L_x_148:
        /* <DEDUP_REMOVED lines=12> */
.L_x_151:
[----:B------:R-:W-:Y:S05]  /*5640*/  BSYNC B1 ;  /* 0x0000000000017941 */ /* 0x000fea0003800000 */
.L_x_150:
        /* <DEDUP_REMOVED lines=12> */
.L_x_153:
[----:B------:R-:W-:Y:S05]  /*5710*/  BSYNC B1 ;  /* 0x0000000000017941 */ /* 0x000fea0003800000 */
.L_x_152:
        /* <DEDUP_REMOVED lines=12> */
.L_x_155:
[----:B------:R-:W-:Y:S05]  /*57e0*/  BSYNC B1 ;  /* 0x0000000000017941 */ /* 0x000fea0003800000 */
.L_x_154:
[----:B-1---5:R-:W-:Y:S01]  /*57f0*/  IMAD.U32 R91, R154, 0x10000, RZ ;  /* 0x000100009a5b7824 */ /* 0x022fe200078e00ff */
[----:B------:R-:W-:Y:S01]  /*5800*/  ISETP.GT.AND P1, PT, R0, 0x79, P0 ;  /* 0x000000790000780c */ /* 0x000fe20000724270 */
[----:B------:R-:W-:Y:S01]  /*5810*/  @P2 IMAD.MOV.U32 R8, RZ, RZ, R170 ;  /* 0x000000ffff082224 */ /* 0x000fe200078e00aa */
[----:B------:R-:W-:Y:S01]  /*5820*/  IADD3 R157, P0, R157, 0x80, RZ ;  /* 0x000000809d9d7810 */ /* 0x000fe20007f1e0ff */
[----:B------:R-:W-:Y:S01]  /*5830*/  FMUL R91, R91, R156 ;  /* 0x0000009c5b5b7220 */ /* 0x000fe20000400000 */
[----:B------:R-:W-:Y:S03]  /*5840*/  BSSY B1, `(.L_x_156) ;  /* 0x0000009000017945 */ /* 0x000fe60003800000 */
[----:B------:R-:W-:-:S05]  /*5850*/  FFMA R91, R150, R155, R91 ;  /* 0x0000009b965b7223 */ /* 0x000fca000000005b */
[----:B------:R-:W-:-:S04]  /*5860*/  F2FP.BF16.F32.PACK_AB R91, RZ, R91 ;  /* 0x0000005bff5b723e */ /* 0x000fc800000010ff */
[----:B------:R-:W-:Y:S01]  /*5870*/  PRMT R90, R91, 0x7610, R90 ;  /* 0x000076105b5a7816 */ /* 0x000fe2000000005a */
[----:B------:R-:W-:Y:S02]  /*5880*/  IMAD.X R91, RZ, RZ, R9, P0 ;  /* 0x000000ffff5b7224 */ /* 0x000fe400000e0609 */
[----:B------:R-:W-:-:S05]  /*5890*/  @P2 IMAD.MOV.U32 R9, RZ, RZ, R171 ;  /* 0x000000ffff092224 */ /* 0x000fca00078e00ab */
[----:B------:R1:W-:Y:S01]  /*58a0*/  @P2 STG.E.U16 desc[UR36][R8.64+0xf0], R90 ;  /* 0x0000f05a08002986 */ /* 0x0003e2000c101524 */
[----:B------:R-:W-:Y:S05]  /*58b0*/  @!P1 BRA `(.L_x_157) ;  /* 0x0000000000049947 */ /* 0x000fea0003800000 */
[----:B------:R0:W5:Y:S02]  /*58c0*/  LDG.E.LTC128B.U16 R154, desc[UR36][R88.64+0xf2] ;  /* 0x0000f224589a7981 */ /* 0x000164000c1e1520 */
.L_x_157:
[----:B------:R-:W-:Y:S05]  /*58d0*/  BSYNC B1 ;  /* 0x0000000000017941 */ /* 0x000fea0003800000 */
.L_x_156:
[----:B-1---5:R-:W-:Y:S01]  /*58e0*/  IMAD.U32 R9, R154, 0x10000, RZ ;  /* 0x000100009a097824 */ /* 0x022fe200078e00ff */
[----:B------:R-:W-:Y:S01]  /*58f0*/  ISETP.GT.AND P0, PT, R3, 0x80, PT ;  /* 0x000000800300780c */ /* 0x000fe20003f04270 */
[----:B------:R-:W-:Y:S02]  /*5900*/  IMAD R8, R91, R14, RZ ;  /* 0x0000000e5b087224 */ /* 0x000fe400078e02ff */
[----:B0-2---:R-:W-:Y:S01]  /*5910*/  FMUL R88, R9, R156 ;  /* 0x0000009c09587220 */ /* 0x005fe20000400000 */
[----:B------:R-:W-:Y:S01]  /*5920*/  ISETP.GT.AND P3, PT, R0, RZ, P0 ;  /* 0x000000ff0000720c */ /* 0x000fe20000764270 */
[C---:B------:R-:W-:Y:S02]  /*5930*/  IMAD R97, R157.reuse, R15, R8 ;  /* 0x0000000f9d617224 */ /* 0x040fe400078e0208 */
[----:B------:R-:W-:-:S04]  /*5940*/  IMAD.WIDE.U32 R8, R157, R14, R158 ;  /* 0x0000000e9d087225 */ /* 0x000fc800078e009e */
[----:B------:R-:W-:Y:S01]  /*5950*/  FFMA R151, R151, R155, R88 ;  /* 0x0000009b97977223 */ /* 0x000fe20000000058 */
[----:B------:R-:W-:Y:S01]  /*5960*/  IMAD.IADD R9, R9, 0x1, R97 ;  /* 0x0000000109097824 */ /* 0x000fe200078e0261 */
[----:B------:R-:W-:-:S03]  /*5970*/  LEA R88, P2, R8, R10, 0x1 ;  /* 0x0000000a08587211 */ /* 0x000fc600078408ff */
[----:B------:R-:W-:Y:S02]  /*5980*/  F2FP.BF16.F32.PACK_AB R151, RZ, R151 ;  /* 0x00000097ff97723e */ /* 0x000fe400000010ff */
[----:B------:R-:W-:-:S03]  /*5990*/  LEA.HI.X R89, R8, R11, R9, 0x1, P2 ;  /* 0x0000000b08597211 */ /* 0x000fc600010f0c09 */
[----:B------:R0:W-:Y:S04]  /*59a0*/  @P1 STG.E.U16 desc[UR36][R170.64+0xf2], R151 ;  /* 0x0000f297aa001986 */ /* 0x0001e8000c101524 */
[----:B------:R-:W2:Y:S01]  /*59b0*/  @P3 LDG.E.LTC128B.U16 R154, desc[UR36][R88.64] ;  /* 0x00000024589a3981 */ /* 0x000ea2000c1e1520 */
[----:B------:R-:W-:Y:S01]  /*59c0*/  IMAD.WIDE.U32 R8, R157, R14, R6 ;  /* 0x0000000e9d087225 */ /* 0x000fe200078e0006 */
[----:B------:R-:W-:Y:S01]  /*59d0*/  SHF.L.U64.HI R95, R4, 0x8, R5 ;  /* 0x00000008045f7819 */ /* 0x000fe20000010205 */
[----:B------:R-:W-:Y:S01]  /*59e0*/  BSSY B1, `(.L_x_158) ;  /* 0x0000011000017945 */ /* 0x000fe20003800000 */
[----:B------:R-:W-:Y:S01]  /*59f0*/  ISETP.GT.AND P2, PT, R0, 0x1, P0 ;  /* 0x000000010000780c */ /* 0x000fe20000744270 */
[----:B------:R-:W-:Y:S01]  /*5a00*/  IMAD.SHL.U32 R93, R4, 0x100, RZ ;  /* 0x00000100045d7824 */ /* 0x000fe200078e00ff */
[----:B------:R-:W-:-:S03]  /*5a10*/  IADD3 R9, R97, R9, RZ ;  /* 0x0000000961097210 */ /* 0x000fc60007ffe0ff */
[----:B------:R-:W-:Y:S01]  /*5a20*/  IMAD.WIDE.U32 R90, R23, R12, R8 ;  /* 0x0000000c175a7225 */ /* 0x000fe200078e0008 */
[----:B------:R-:W-:-:S03]  /*5a30*/  IADD3 R8, P1, R93, R160, RZ ;  /* 0x000000a05d087210 */ /* 0x000fc60007f3e0ff */
[----:B------:R-:W-:Y:S01]  /*5a40*/  IMAD.IADD R5, R13, 0x1, R91 ;  /* 0x000000010d057824 */ /* 0x000fe200078e025b */
[----:B------:R-:W-:Y:S01]  /*5a50*/  LEA R4, P4, R90, R10, 0x1 ;  /* 0x0000000a5a047211 */ /* 0x000fe200078808ff */
[----:B------:R-:W-:-:S03]  /*5a60*/  IMAD.X R9, R95, 0x1, R161, P1 ;  /* 0x000000015f097824 */ /* 0x000fc600008e06a1 */
[----:B------:R-:W-:Y:S01]  /*5a70*/  LEA.HI.X R5, R90, R11, R5, 0x1, P4 ;  /* 0x0000000b5a057211 */ /* 0x000fe200020f0c05 */
[----:B--2---:R-:W-:-:S04]  /*5a80*/  IMAD.U32 R15, R154, 0x10000, RZ ;  /* 0x000100009a0f7824 */ /* 0x004fc800078e00ff */
[----:B------:R-:W-:-:S04]  /*5a90*/  FMUL R15, R15, R156 ;  /* 0x0000009c0f0f7220 */ /* 0x000fc80000400000 */
[----:B------:R-:W-:-:S05]  /*5aa0*/  FFMA R15, R24, R155, R15 ;  /* 0x0000009b180f7223 */ /* 0x000fca000000000f */
[----:B------:R-:W-:-:S05]  /*5ab0*/  F2FP.BF16.F32.PACK_AB R15, RZ, R15 ;  /* 0x0000000fff0f723e */ /* 0x000fca00000010ff */
[----:B------:R0:W-:Y:S01]  /*5ac0*/  @P3 STG.E.U16 desc[UR36][R8.64], R15 ;  /* 0x0000000f08003986 */ /* 0x0001e2000c101524 */
[----:B------:R-:W-:Y:S05]  /*5ad0*/  @!P2 BRA `(.L_x_159) ;  /* 0x000000000004a947 */ /* 0x000fea0003800000 */
[----:B------:R1:W5:Y:S02]  /*5ae0*/  LDG.E.LTC128B.U16 R154, desc[UR36][R4.64+0x2] ;  /* 0x00000224049a7981 */ /* 0x000364000c1e1520 */
.L_x_159:
[----:B------:R-:W-:Y:S05]  /*5af0*/  BSYNC B1 ;  /* 0x0000000000017941 */ /* 0x000fea0003800000 */
.L_x_158:
[----:B0----5:R-:W-:Y:S01]  /*5b00*/  IMAD.U32 R15, R154, 0x10000, RZ ;  /* 0x000100009a0f7824 */ /* 0x021fe200078e00ff */
[----:B------:R-:W-:Y:S01]  /*5b10*/  ISETP.GT.AND P1, PT, R3, 0x88, PT ;  /* 0x000000880300780c */ /* 0x000fe20003f24270 */
[----:B------:R-:W-:Y:S02]  /*5b20*/  BSSY B1, `(.L_x_160) ;  /* 0x000000f000017945 */ /* 0x000fe40003800000 */
[----:B------:R-:W-:Y:S01]  /*5b30*/  FMUL R24, R15, R156 ;  /* 0x0000009c0f187220 */ /* 0x000fe20000400000 */
[----:B------:R-:W-:Y:S01]  /*5b40*/  IMAD.WIDE.U32 R14, R157, R14, R164 ;  /* 0x0000000e9d0e7225 */ /* 0x000fe200078e00a4 */
[----:B------:R-:W-:-:S03]  /*5b50*/  ISETP.GT.AND P3, PT, R0, RZ, P1 ;  /* 0x000000ff0000720c */ /* 0x000fc60000f64270 */
[----:B------:R-:W-:Y:S01]  /*5b60*/  FFMA R24, R25, R155, R24 ;  /* 0x0000009b19187223 */ /* 0x000fe20000000018 */
[----:B------:R-:W-:Y:S01]  /*5b70*/  IMAD.IADD R97, R97, 0x1, R15 ;  /* 0x0000000161617824 */ /* 0x000fe200078e020f */
[-C--:B------:R-:W-:Y:S02]  /*5b80*/  IADD3 R21, P5, R20, R14.reuse, RZ ;  /* 0x0000000e14157210 */ /* 0x080fe40007fbe0ff */
[----:B------:R-:W-:Y:S02]  /*5b90*/  IADD3 R20, P4, R6, R14, RZ ;  /* 0x0000000e06147210 */ /* 0x000fe40007f9e0ff */
[----:B------:R-:W-:Y:S01]  /*5ba0*/  F2FP.BF16.F32.PACK_AB R24, RZ, R24 ;  /* 0x00000018ff18723e */ /* 0x000fe200000010ff */
[----:B------:R-:W-:Y:S01]  /*5bb0*/  IMAD.X R158, R97, 0x1, R159, P5 ;  /* 0x00000001619e7824 */ /* 0x000fe200028e069f */
[----:B------:R-:W-:-:S03]  /*5bc0*/  LEA R14, P5, R21, R10, 0x1 ;  /* 0x0000000a150e7211 */ /* 0x000fc600078a08ff */
[----:B------:R0:W-:Y:S01]  /*5bd0*/  @P2 STG.E.U16 desc[UR36][R8.64+0x2], R24 ;  /* 0x0000021808002986 */ /* 0x0001e2000c101524 */
[----:B------:R-:W-:Y:S01]  /*5be0*/  LEA.HI.X R15, R21, R11, R158, 0x1, P5 ;  /* 0x0000000b150f7211 */ /* 0x000fe200028f0c9e */
[----:B------:R-:W-:Y:S08]  /*5bf0*/  @!P3 BRA `(.L_x_161) ;  /* 0x000000000004b947 */ /* 0x000ff00003800000 */
[----:B------:R2:W5:Y:S02]  /*5c00*/  LDG.E.LTC128B.U16 R154, desc[UR36][R14.64] ;  /* 0x000000240e9a7981 */ /* 0x000564000c1e1520 */
.L_x_161:
[----:B------:R-:W-:Y:S05]  /*5c10*/  BSYNC B1 ;  /* 0x0000000000017941 */ /* 0x000fea0003800000 */
.L_x_160:
[----:B-----5:R-:W-:Y:S01]  /*5c20*/  IMAD.U32 R3, R154, 0x10000, RZ ;  /* 0x000100009a037824 */ /* 0x020fe200078e00ff */
[----:B------:R-:W-:Y:S01]  /*5c30*/  ISETP.GT.AND P2, PT, R0, 0x1, P1 ;  /* 0x000000010000780c */ /* 0x000fe20000f44270 */
[----:B------:R-:W-:Y:S01]  /*5c40*/  IMAD.X R21, R7, 0x1, R97, P4 ;  /* 0x0000000107157824 */ /* 0x000fe200020e0661 */
[----:B------:R-:W-:Y:S01]  /*5c50*/  IADD3 R6, P4, R8, R167, RZ ;  /* 0x000000a708067210 */ /* 0x000fe20007f9e0ff */
[----:B------:R-:W-:Y:S01]  /*5c60*/  FMUL R3, R3, R156 ;  /* 0x0000009c03037220 */ /* 0x000fe20000400000 */
[----:B------:R-:W-:Y:S01]  /*5c70*/  BSSY B1, `(.L_x_162) ;  /* 0x000000b000017945 */ /* 0x000fe20003800000 */
[----:B--2---:R-:W-:-:S04]  /*5c80*/  IMAD.WIDE.U32 R14, R23, R12, R20 ;  /* 0x0000000c170e7225 */ /* 0x004fc800078e0014 */
[----:B------:R-:W-:Y:S01]  /*5c90*/  FFMA R3, R26, R155, R3 ;  /* 0x0000009b1a037223 */ /* 0x000fe20000000003 */
[----:B------:R-:W-:Y:S01]  /*5ca0*/  IMAD.X R7, R9, 0x1, R169, P4 ;  /* 0x0000000109077824 */ /* 0x000fe200020e06a9 */
[----:B------:R-:W-:Y:S01]  /*5cb0*/  LEA R10, P5, R14, R10, 0x1 ;  /* 0x0000000a0e0a7211 */ /* 0x000fe200078a08ff */
[----:B------:R-:W-:Y:S02]  /*5cc0*/  IMAD.IADD R13, R13, 0x1, R15 ;  /* 0x000000010d0d7824 */ /* 0x000fe400078e020f */
[----:B------:R-:W-:-:S03]  /*5cd0*/  F2FP.BF16.F32.PACK_AB R3, RZ, R3 ;  /* 0x00000003ff03723e */ /* 0x000fc600000010ff */
[----:B------:R-:W-:Y:S02]  /*5ce0*/  LEA.HI.X R11, R14, R11, R13, 0x1, P5 ;  /* 0x0000000b0e0b7211 */ /* 0x000fe400028f0c0d */
[----:B------:R2:W-:Y:S01]  /*5cf0*/  @P3 STG.E.U16 desc[UR36][R6.64], R3 ;  /* 0x0000000306003986 */ /* 0x0005e2000c101524 */
[----:B------:R-:W-:Y:S05]  /*5d00*/  @!P2 BRA `(.L_x_163) ;  /* 0x000000000004a947 */ /* 0x000fea0003800000 */
[----:B------:R0:W5:Y:S02]  /*5d10*/  LDG.E.LTC128B.U16 R154, desc[UR36][R10.64+0x2] ;  /* 0x000002240a9a7981 */ /* 0x000164000c1e1520 */
.L_x_163:
[----:B------:R-:W-:Y:S05]  /*5d20*/  BSYNC B1 ;  /* 0x0000000000017941 */ /* 0x000fea0003800000 */
.L_x_162:
[----:B--2--5:R-:W-:Y:S01]  /*5d30*/  IMAD.U32 R3, R154, 0x10000, RZ ;  /* 0x000100009a037824 */ /* 0x024fe200078e00ff */
[----:B------:R-:W-:Y:S01]  /*5d40*/  ISETP.GT.AND P3, PT, R0, 0x8, P0 ;  /* 0x000000080000780c */ /* 0x000fe20000764270 */
[----:B------:R-:W-:Y:S02]  /*5d50*/  BSSY B1, `(.L_x_164) ;  /* 0x0000007000017945 */ /* 0x000fe40003800000 */
[----:B------:R-:W-:-:S04]  /*5d60*/  FMUL R12, R3, R156 ;  /* 0x0000009c030c7220 */ /* 0x000fc80000400000 */
[----:B------:R-:W-:-:S05]  /*5d70*/  FFMA R12, R27, R155, R12 ;  /* 0x0000009b1b0c7223 */ /* 0x000fca000000000c */
[----:B------:R-:W-:-:S05]  /*5d80*/  F2FP.BF16.F32.PACK_AB R12, RZ, R12 ;  /* 0x0000000cff0c723e */ /* 0x000fca00000010ff */
[----:B------:R2:W-:Y:S01]  /*5d90*/  @P2 STG.E.U16 desc[UR36][R6.64+0x2], R12 ;  /* 0x0000020c06002986 */ /* 0x0005e2000c101524 */
[----:B------:R-:W-:Y:S05]  /*5da0*/  @!P3 BRA `(.L_x_165) ;  /* 0x000000000004b947 */ /* 0x000fea0003800000 */
[----:B------:R0:W5:Y:S02]  /*5db0*/  LDG.E.LTC128B.U16 R154, desc[UR36][R4.64+0x10] ;  /* 0x00001024049a7981 */ /* 0x000164000c1e1520 */
.L_x_165:
[----:B------:R-:W-:Y:S05]  /*5dc0*/  BSYNC B1 ;  /* 0x0000000000017941 */ /* 0x000fea0003800000 */
.L_x_164:
[----:B-----5:R-:W-:Y:S01]  /*5dd0*/  IMAD.U32 R3, R154, 0x10000, RZ ;  /* 0x000100009a037824 */ /* 0x020fe200078e00ff */
[----:B--2---:R-:W-:Y:S01]  /*5de0*/  MOV R6, R8 ;  /* 0x0000000800067202 */ /* 0x004fe20000000f00 */
[----:B------:R-:W-:Y:S01]  /*5df0*/  IMAD.MOV.U32 R7, RZ, RZ, R9 ;  /* 0x000000ffff077224 */ /* 0x000fe200078e0009 */
[----:B------:R-:W-:Y:S01]  /*5e00*/  ISETP.GT.AND P2, PT, R0, 0x9, P0 ;  /* 0x000000090000780c */ /* 0x000fe20000744270 */
[----:B------:R-:W-:Y:S01]  /*5e10*/  FMUL R3, R3, R156 ;  /* 0x0000009c03037220 */ /* 0x000fe20000400000 */
[----:B------:R-:W-:Y:S03]  /*5e20*/  BSSY B1, `(.L_x_166) ;  /* 0x0000006000017945 */ /* 0x000fe60003800000 */
[----:B------:R-:W-:-:S05]  /*5e30*/  FFMA R3, R28, R155, R3 ;  /* 0x0000009b1c037223 */ /* 0x000fca0000000003 */
[----:B------:R-:W-:-:S05]  /*5e40*/  F2FP.BF16.F32.PACK_AB R3, RZ, R3 ;  /* 0x00000003ff03723e */ /* 0x000fca00000010ff */
[----:B------:R2:W-:Y:S01]  /*5e50*/  @P3 STG.E.U16 desc[UR36][R6.64+0x10], R3 ;  /* 0x0000100306003986 */ /* 0x0005e2000c101524 */
[----:B------:R-:W-:Y:S05]  /*5e60*/  @!P2 BRA `(.L_x_167) ;  /* 0x000000000004a947 */ /* 0x000fea0003800000 */
[----:B------:R0:W5:Y:S02]  /*5e70*/  LDG.E.LTC128B.U16 R154, desc[UR36][R4.64+0x12] ;  /* 0x00001224049a7981 */ /* 0x000164000c1e1520 */
.L_x_167:
[----:B------:R-:W-:Y:S05]  /*5e80*/  BSYNC B1 ;  /* 0x0000000000017941 */ /* 0x000fea0003800000 */
.L_x_166:
        /* <DEDUP_REMOVED lines=9> */
.L_x_169:
[----:B------:R-:W-:Y:S05]  /*5f20*/  BSYNC B1 ;  /* 0x0000000000017941 */ /* 0x000fea0003800000 */
.L_x_168:
[----:B-----5:R-:W-:Y:S01]  /*5f30*/  IMAD.U32 R3, R154, 0x10000, RZ ;  /* 0x000100009a037824 */ /* 0x020fe200078e00ff */
[----:B0-----:R-:W-:Y:S01]  /*5f40*/  IADD3 R8, P3, R167, R8, RZ ;  /* 0x00000008a7087210 */ /* 0x001fe20007f7e0ff */
[----:B------:R-:W-:Y:S01]  /*5f50*/  BSSY B1, `(.L_x_170) ;  /* 0x0000009000017945 */ /* 0x000fe20003800000 */
[----:B------:R-:W-:Y:S01]  /*5f60*/  ISETP.GT.AND P2, PT, R0, 0x9, P1 ;  /* 0x000000090000780c */ /* 0x000fe20000f44270 */
[----:B------:R-:W-:Y:S02]  /*5f70*/  FMUL R3, R3, R156 ;  /* 0x0000009c03037220 */ /* 0x000fe40000400000 */
[----:B------:R-:W-:Y:S02]  /*5f80*/  IMAD.X R9, R169, 0x1, R9, P3 ;  /* 0x00000001a9097824 */ /* 0x000fe400018e0609 */
[----:B------:R-:W-:-:S05]  /*5f90*/  FFMA R3, R30, R155, R3 ;  /* 0x0000009b1e037223 */ /* 0x000fca0000000003 */
[----:B------:R-:W-:-:S05]  /*5fa0*/  F2FP.BF16.F32.PACK_AB R3, RZ, R3 ;  /* 0x00000003ff03723e */ /* 0x000fca00000010ff */
[----:B------:R0:W-:Y:S01]  /*5fb0*/  @P4 STG.E.U16 desc[UR36][R8.64+0x10], R3 ;  /* 0x0000100308004986 */ /* 0x0001e2000c101524 */
[----:B------:R-:W-:Y:S05]  /*5fc0*/  @!P2 BRA `(.L_x_171) ;  /* 0x000000000004a947 */ /* 0x000fea0003800000 */
[----:B------:R0:W5:Y:S02]  /*5fd0*/  LDG.E.LTC128B.U16 R154, desc[UR36][R10.64+0x12] ;  /* 0x000012240a9a7981 */ /* 0x000164000c1e1520 */
.L_x_171:
[----:B------:R-:W-:Y:S05]  /*5fe0*/  BSYNC B1 ;  /* 0x0000000000017941 */ /* 0x000fea0003800000 */
.L_x_170:
[----:B0----5:R-:W-:Y:S01]  /*5ff0*/  IMAD.U32 R3, R154, 0x10000, RZ ;  /* 0x000100009a037824 */ /* 0x021fe200078e00ff */
[----:B------:R-:W-:Y:S01]  /*6000*/  ISETP.GT.AND P3, PT, R0, 0x10, P0 ;  /* 0x000000100000780c */ /* 0x000fe20000764270 */
[----:B------:R-:W-:Y:S02]  /*6010*/  BSSY B1, `(.L_x_172) ;  /* 0x0000009000017945 */ /* 0x000fe40003800000 */
[----:B------:R-:W-:-:S04]  /*6020*/  FMUL R8, R3, R156 ;  /* 0x0000009c03087220 */ /* 0x000fc80000400000 */
[----:B------:R-:W-:Y:S01]  /*6030*/  FFMA R31, R31, R155, R8 ;  /* 0x0000009b1f1f7223 */ /* 0x000fe20000000008 */
[----:B------:R-:W-:-:S04]  /*6040*/  IADD3 R8, P4, P5, R167, R160, R93 ;  /* 0x000000a0a7087210 */ /* 0x000fc80007d9e05d */
[----:B------:R-:W-:Y:S02]  /*6050*/  F2FP.BF16.F32.PACK_AB R31, RZ, R31 ;  /* 0x0000001fff1f723e */ /* 0x000fe400000010ff */
[----:B------:R-:W-:-:S05]  /*6060*/  IADD3.X R9, R169, R161, R95, P4, P5 ;  /* 0x000000a1a9097210 */ /* 0x000fca00027ea45f */
[----:B------:R0:W-:Y:S01]  /*6070*/  @P2 STG.E.U16 desc[UR36][R8.64+0x12], R31 ;  /* 0x0000121f08002986 */ /* 0x0001e2000c101524 */
[----:B------:R-:W-:Y:S05]  /*6080*/  @!P3 BRA `(.L_x_173) ;  /* 0x000000000004b947 */ /* 0x000fea0003800000 */
[----:B------:R0:W5:Y:S02]  /*6090*/  LDG.E.LTC128B.U16 R154, desc[UR36][R4.64+0x20] ;  /* 0x00002024049a7981 */ /* 0x000164000c1e1520 */
.L_x_173:
[----:B------:R-:W-:Y:S05]  /*60a0*/  BSYNC B1 ;  /* 0x0000000000017941 */ /* 0x000fea0003800000 */
.L_x_172:
[----:B-----5:R-:W-:Y:S01]  /*60b0*/  IMAD.U32 R3, R154, 0x10000, RZ ;  /* 0x000100009a037824 */ /* 0x020fe200078e00ff */
        /* <DEDUP_REMOVED lines=8> */
.L_x_175:
[----:B------:R-:W-:Y:S05]  /*6140*/  BSYNC B1 ;  /* 0x0000000000017941 */ /* 0x000fea0003800000 */
.L_x_174:
[----:B0----5:R-:W-:Y:S01]  /*6150*/  IMAD.U32 R3, R154, 0x10000, RZ ;  /* 0x000100009a037824 */ /* 0x021fe200078e00ff */
[----:B------:R-:W-:Y:S01]  /*6160*/  ISETP.GT.AND P3, PT, R0, 0x10, P1 ;  /* 0x000000100000780c */ /* 0x000fe20000f64270 */
[----:B------:R-:W-:Y:S02]  /*6170*/  BSSY B1, `(.L_x_176) ;  /* 0x0000007000017945 */ /* 0x000fe40003800000 */
[----:B--2---:R-:W-:-:S04]  /*6180*/  FMUL R12, R3, R156 ;  /* 0x0000009c030c7220 */ /* 0x004fc80000400000 */
[----:B------:R-:W-:-:S05]  /*6190*/  FFMA R12, R33, R155, R12 ;  /* 0x0000009b210c7223 */ /* 0x000fca000000000c */
[----:B------:R-:W-:-:S05]  /*61a0*/  F2FP.BF16.F32.PACK_AB R12, RZ, R12 ;  /* 0x0000000cff0c723e */ /* 0x000fca00000010ff */
[----:B------:R0:W-:Y:S01]  /*61b0*/  @P2 STG.E.U16 desc[UR36][R6.64+0x22], R12 ;  /* 0x0000220c06002986 */ /* 0x0001e2000c101524 */
[----:B------:R-:W-:Y:S05]  /*61c0*/  @!P3 BRA `(.L_x_177) ;  /* 0x000000000004b947 */ /* 0x000fea0003800000 */
[----:B------:R2:W5:Y:S02]  /*61d0*/  LDG.E.LTC128B.U16 R154, desc[UR36][R10.64+0x20] ;  /* 0x000020240a9a7981 */ /* 0x000564000c1e1520 */
.L_x_177:
[----:B------:R-:W-:Y:S05]  /*61e0*/  BSYNC B1 ;  /* 0x0000000000017941 */ /* 0x000fea0003800000 */
.L_x_176:
        /* <DEDUP_REMOVED lines=9> */
.L_x_179:
[----:B------:R-:W-:Y:S05]  /*6280*/  BSYNC B1 ;  /* 0x0000000000017941 */ /* 0x000fea0003800000 */
.L_x_178:
[----:B0----5:R-:W-:Y:S01]  /*6290*/  IMAD.U32 R3, R154, 0x10000, RZ ;  /* 0x000100009a037824 */ /* 0x021fe200078e00ff */
        /* <DEDUP_REMOVED lines=8> */
.L_x_181:
[----:B------:R-:W-:Y:S05]  /*6320*/  BSYNC B1 ;  /* 0x0000000000017941 */ /* 0x000fea0003800000 */
.L_x_180:
        /* <DEDUP_REMOVED lines=9> */
.L_x_183:
[----:B------:R-:W-:Y:S05]  /*63c0*/  BSYNC B1 ;  /* 0x0000000000017941 */ /* 0x000fea0003800000 */
.L_x_182:
        /* <DEDUP_REMOVED lines=9> */
.L_x_185:
[----:B------:R-:W-:Y:S05]  /*6460*/  BSYNC B1 ;  /* 0x0000000000017941 */ /* 0x000fea0003800000 */
.L_x_184:
        /* <DEDUP_REMOVED lines=9> */
.L_x_187:
[----:B------:R-:W-:Y:S05]  /*6500*/  BSYNC B1 ;  /* 0x0000000000017941 */ /* 0x000fea0003800000 */
.L_x_186:
[----:B0----5:R-:W-:Y:S01]  /*6510*/  SHF.L.U32 R3, R154, 0x10, RZ ;  /* 0x000000109a037819 */ /* 0x021fe200000006ff */
[----:B------:R-:W-:Y:S01]  /*6520*/  BSSY B1, `(.L_x_188) ;  /* 0x0000008000017945 */ /* 0x000fe20003800000 */
[----:B------:R-:W-:-:S03]  /*6530*/  ISETP.GT.AND P3, PT, R0, 0x20, P0 ;  /* 0x000000200000780c */ /* 0x000fc60000764270 */
[----:B------:R-:W-:-:S04]  /*6540*/  FMUL R12, R3, R156 ;  /* 0x0000009c030c7220 */ /* 0x000fc80000400000 */
[----:B------:R-:W-:-:S05]  /*6550*/  FFMA R12, R39, R155, R12 ;  /* 0x0000009b270c7223 */ /* 0x000fca000000000c */
[----:B------:R-:W-:-:S05]  /*6560*/  F2FP.BF16.F32.PACK_AB R12, RZ, R12 ;  /* 0x0000000cff0c723e */ /* 0x000fca00000010ff */
[----:B------:R0:W-:Y:S01]  /*6570*/  @P2 STG.E.U16 desc[UR36][R8.64+0x32], R12 ;  /* 0x0000320c08002986 */ /* 0x0001e2000c101524 */
[----:B------:R-:W-:Y:S05]  /*6580*/  @!P3 BRA `(.L_x_189) ;  /* 0x000000000004b947 */ /* 0x000fea0003800000 */
[----:B------:R0:W5:Y:S02]  /*6590*/  LDG.E.LTC128B.U16 R154, desc[UR36][R4.64+0x40] ;  /* 0x00004024049a7981 */ /* 0x000164000c1e1520 */
.L_x_189:
[----:B------:R-:W-:Y:S05]  /*65a0*/  BSYNC B1 ;  /* 0x0000000000017941 */ /* 0x000fea0003800000 */
.L_x_188:
        /* <DEDUP_REMOVED lines=9> */
.L_x_191:
[----:B------:R-:W-:Y:S05]  /*6640*/  BSYNC B1 ;  /* 0x0000000000017941 */ /* 0x000fea0003800000 */
.L_x_190:
        /* <DEDUP_REMOVED lines=9> */
.L_x_193:
[----:B------:R-:W-:Y:S05]  /*66e0*/  BSYNC B1 ;  /* 0x0000000000017941 */ /* 0x000fea0003800000 */
.L_x_192:
        /* <DEDUP_REMOVED lines=9> */
.L_x_195:
[----:B------:R-:W-:Y:S05]  /*6780*/  BSYNC B1 ;  /* 0x0000000000017941 */ /* 0x000fea0003800000 */
.L_x_194:
        /* <DEDUP_REMOVED lines=9> */
.L_x_197:
[----:B------:R-:W-:Y:S05]  /*6820*/  BSYNC B1 ;  /* 0x0000000000017941 */ /* 0x000fea0003800000 */
.L_x_196:
        /* <DEDUP_REMOVED lines=9> */
.L_x_199:
[----:B------:R-:W-:Y:S05]  /*68c0*/  BSYNC B1 ;  /* 0x0000000000017941 */ /* 0x000fea0003800000 */
.L_x_198:
        /* <DEDUP_REMOVED lines=9> */
.L_x_201:
[----:B------:R-:W-:Y:S05]  /*6960*/  BSYNC B1 ;  /* 0x0000000000017941 */ /* 0x000fea0003800000 */
.L_x_200:
        /* <DEDUP_REMOVED lines=9> */
.L_x_203:
[----:B------:R-:W-:Y:S05]  /*6a00*/  BSYNC B1 ;  /* 0x0000000000017941 */ /* 0x000fea0003800000 */
.L_x_202:
        /* <DEDUP_REMOVED lines=9> */
.L_x_205:
[----:B------:R-:W-:Y:S05]  /*6aa0*/  BSYNC B1 ;  /* 0x0000000000017941 */ /* 0x000fea0003800000 */
.L_x_204:
        /* <DEDUP_REMOVED lines=9> */
.L_x_207:
[----:B------:R-:W-:Y:S05]  /*6b40*/  BSYNC B1 ;  /* 0x0000000000017941 */ /* 0x000fea0003800000 */
.L_x_206:
        /* <DEDUP_REMOVED lines=9> */
.L_x_209:
[----:B------:R-:W-:Y:S05]  /*6be0*/  BSYNC B1 ;  /* 0x0000000000017941 */ /* 0x000fea0003800000 */
.L_x_208:
        /* <DEDUP_REMOVED lines=9> */
.L_x_211:
[----:B------:R-:W-:Y:S05]  /*6c80*/  BSYNC B1 ;  /* 0x0000000000017941 */ /* 0x000fea0003800000 */
.L_x_210:
        /* <DEDUP_REMOVED lines=9> */
.L_x_213:
[----:B------:R-:W-:Y:S05]  /*6d20*/  BSYNC B1 ;  /* 0x0000000000017941 */ /* 0x000fea0003800000 */
.L_x_212:
[----:B-----5:R-:W-:Y:S01]  /*6d30*/  SHF.L.U32 R3, R154, 0x10, RZ ;  /* 0x000000109a037819 */ /* 0x020fe200000006ff */
        /* <DEDUP_REMOVED lines=8> */
.L_x_215:
[----:B------:R-:W-:Y:S05]  /*6dc0*/  BSYNC B1 ;  /* 0x0000000000017941 */ /* 0x000fea0003800000 */
.L_x_214:
        /* <DEDUP_REMOVED lines=9> */
.L_x_217:
[----:B------:R-:W-:Y:S05]  /*6e60*/  BSYNC B1 ;  /* 0x0000000000017941 */ /* 0x000fea0003800000 */
.L_x_216:
        /* <DEDUP_REMOVED lines=9> */
.L_x_219:
[----:B------:R-:W-:Y:S05]  /*6f00*/  BSYNC B1 ;  /* 0x0000000000017941 */ /* 0x000fea0003800000 */
.L_x_218:
        /* <DEDUP_REMOVED lines=9> */
.L_x_221:
[----:B------:R-:W-:Y:S05]  /*6fa0*/  BSYNC B1 ;  /* 0x0000000000017941 */ /* 0x000fea0003800000 */
.L_x_220:
        /* <DEDUP_REMOVED lines=9> */
.L_x_223:
[----:B------:R-:W-:Y:S05]  /*7040*/  BSYNC B1 ;  /* 0x0000000000017941 */ /* 0x000fea0003800000 */
.L_x_222:
        /* <DEDUP_REMOVED lines=9> */
.L_x_225:
[----:B------:R-:W-:Y:S05]  /*70e0*/  BSYNC B1 ;  /* 0x0000000000017941 */ /* 0x000fea0003800000 */
.L_x_224:
        /* <DEDUP_REMOVED lines=9> */
.L_x_227:
[----:B------:R-:W-:Y:S05]  /*7180*/  BSYNC B1 ;  /* 0x0000000000017941 */ /* 0x000fea0003800000 */
.L_x_226:
        /* <DEDUP_REMOVED lines=9> */
.L_x_229:
[----:B------:R-:W-:Y:S05]  /*7220*/  BSYNC B1 ;  /* 0x0000000000017941 */ /* 0x000fea0003800000 */
.L_x_228:
        /* <DEDUP_REMOVED lines=9> */
.L_x_231:
[----:B------:R-:W-:Y:S05]  /*72c0*/  BSYNC B1 ;  /* 0x0000000000017941 */ /* 0x000fea0003800000 */
.L_x_230:
        /* <DEDUP_REMOVED lines=9> */
.L_x_233:
[----:B------:R-:W-:Y:S05]  /*7360*/  BSYNC B1 ;  /* 0x0000000000017941 */ /* 0x000fea0003800000 */
.L_x_232:
        /* <DEDUP_REMOVED lines=9> */
.L_x_235:
[----:B------:R-:W-:Y:S05]  /*7400*/  BSYNC B1 ;  /* 0x0000000000017941 */ /* 0x000fea0003800000 */
.L_x_234:
        /* <DEDUP_REMOVED lines=9> */
.L_x_237:
[----:B------:R-:W-:Y:S05]  /*74a0*/  BSYNC B1 ;  /* 0x0000000000017941 */ /* 0x000fea0003800000 */
.L_x_236:
        /* <DEDUP_REMOVED lines=9> */
.L_x_239:
[----:B------:R-:W-:Y:S05]  /*7540*/  BSYNC B1 ;  /* 0x0000000000017941 */ /* 0x000fea0003800000 */
.L_x_238:
        /* <DEDUP_REMOVED lines=9> */
.L_x_241:
[----:B------:R-:W-:Y:S05]  /*75e0*/  BSYNC B1 ;  /* 0x0000000000017941 */ /* 0x000fea0003800000 */
.L_x_240:
        /* <DEDUP_REMOVED lines=9> */
.L_x_243:
[----:B------:R-:W-:Y:S05]  /*7680*/  BSYNC B1 ;  /* 0x0000000000017941 */ /* 0x000fea0003800000 */
.L_x_242:
        /* <DEDUP_REMOVED lines=9> */
.L_x_245:
[----:B------:R-:W-:Y:S05]  /*7720*/  BSYNC B1 ;  /* 0x0000000000017941 */ /* 0x000fea0003800000 */
.L_x_244:
        /* <DEDUP_REMOVED lines=9> */
.L_x_247:
[----:B------:R-:W-:Y:S05]  /*77c0*/  BSYNC B1 ;  /* 0x0000000000017941 */ /* 0x000fea0003800000 */
.L_x_246:
        /* <DEDUP_REMOVED lines=9> */
.L_x_249:
[----:B------:R-:W-:Y:S05]  /*7860*/  BSYNC B1 ;  /* 0x0000000000017941 */ /* 0x000fea0003800000 */
.L_x_248:
        /* <DEDUP_REMOVED lines=9> */
.L_x_251:
[----:B------:R-:W-:Y:S05]  /*7900*/  BSYNC B1 ;  /* 0x0000000000017941 */ /* 0x000fea0003800000 */
.L_x_250:
        /* <DEDUP_REMOVED lines=9> */
.L_x_253:
[----:B------:R-:W-:Y:S05]  /*79a0*/  BSYNC B1 ;  /* 0x0000000000017941 */ /* 0x000fea0003800000 */
.L_x_252:
        /* <DEDUP_REMOVED lines=9> */
.L_x_255:
[----:B------:R-:W-:Y:S05]  /*7a40*/  BSYNC B1 ;  /* 0x0000000000017941 */ /* 0x000fea0003800000 */
.L_x_254:
        /* <DEDUP_REMOVED lines=9> */
.L_x_257:
[----:B------:R-:W-:Y:S05]  /*7ae0*/  BSYNC B1 ;  /* 0x0000000000017941 */ /* 0x000fea0003800000 */
.L_x_256:
        /* <DEDUP_REMOVED lines=9> */
.L_x_259:
[----:B------:R-:W-:Y:S05]  /*7b80*/  BSYNC B1 ;  /* 0x0000000000017941 */ /* 0x000fea0003800000 */
.L_x_258:
        /* <DEDUP_REMOVED lines=9> */
.L_x_261:
[----:B------:R-:W-:Y:S05]  /*7c20*/  BSYNC B1 ;  /* 0x0000000000017941 */ /* 0x000fea0003800000 */
.L_x_260:
        /* <DEDUP_REMOVED lines=9> */
.L_x_263:
[----:B------:R-:W-:Y:S05]  /*7cc0*/  BSYNC B1 ;  /* 0x0000000000017941 */ /* 0x000fea0003800000 */
.L_x_262:
        /* <DEDUP_REMOVED lines=9> */
.L_x_265:
[----:B------:R-:W-:Y:S05]  /*7d60*/  BSYNC B1 ;  /* 0x0000000000017941 */ /* 0x000fea0003800000 */
.L_x_264:
        /* <DEDUP_REMOVED lines=9> */
.L_x_267:
[----:B------:R-:W-:Y:S05]  /*7e00*/  BSYNC B1 ;  /* 0x0000000000017941 */ /* 0x000fea0003800000 */
.L_x_266:
        /* <DEDUP_REMOVED lines=9> */
.L_x_269:
[----:B------:R-:W-:Y:S05]  /*7ea0*/  BSYNC B1 ;  /* 0x0000000000017941 */ /* 0x000fea0003800000 */
.L_x_268:
        /* <DEDUP_REMOVED lines=9> */
.L_x_271:
[----:B------:R-:W-:Y:S05]  /*7f40*/  BSYNC B1 ;  /* 0x0000000000017941 */ /* 0x000fea0003800000 */
.L_x_270:
        /* <DEDUP_REMOVED lines=9> */
.L_x_273:
[----:B------:R-:W-:Y:S05]  /*7fe0*/  BSYNC B1 ;  /* 0x0000000000017941 */ /* 0x000fea0003800000 */
.L_x_272:
        /* <DEDUP_REMOVED lines=9> */
.L_x_275:
[----:B------:R-:W-:Y:S05]  /*8080*/  BSYNC B1 ;  /* 0x0000000000017941 */ /* 0x000fea0003800000 */
.L_x_274:
        /* <DEDUP_REMOVED lines=9> */
.L_x_277:
[----:B------:R-:W-:Y:S05]  /*8120*/  BSYNC B1 ;  /* 0x0000000000017941 */ /* 0x000fea0003800000 */
.L_x_276:
        /* <DEDUP_REMOVED lines=9> */
.L_x_279:
[----:B------:R-:W-:Y:S05]  /*81c0*/  BSYNC B1 ;  /* 0x0000000000017941 */ /* 0x000fea0003800000 */
.L_x_278:
[----:B0----5:R-:W-:Y:S01]  /*81d0*/  IMAD.U32 R3, R154, 0x10000, RZ ;  /* 0x000100009a037824 */ /* 0x021fe200078e00ff */
[----:B------:R-:W-:Y:S01]  /*81e0*/  ISETP.GT.AND P2, PT, R0, 0x78, P1 ;  /* 0x000000780000780c */ /* 0x000fe20000f44270 */
[----:B------:R-:W-:Y:S02]  /*81f0*/  BSSY B1, `(.L_x_280) ;  /* 0x0000007000017945 */ /* 0x000fe40003800000 */
[----:B-1----:R-:W-:-:S04]  /*8200*/  FMUL R4, R3, R156 ;  /* 0x0000009c03047220 */ /* 0x002fc80000400000 */
[----:B------:R-:W-:-:S05]  /*8210*/  FFMA R4, R85, R155, R4 ;  /* 0x0000009b55047223 */ /* 0x000fca0000000004 */
[----:B------:R-:W-:-:S05]  /*8220*/  F2FP.BF16.F32.PACK_AB R4, RZ, R4 ;  /* 0x00000004ff04723e */ /* 0x000fca00000010ff */
[----:B------:R0:W-:Y:S01]  /*8230*/  @P0 STG.E.U16 desc[UR36][R6.64+0xf2], R4 ;  /* 0x0000f20406000986 */ /* 0x0001e2000c101524 */
[----:B------:R-:W-:Y:S05]  /*8240*/  @!P2 BRA `(.L_x_281) ;  /* 0x000000000004a947 */ /* 0x000fea0003800000 */
[----:B------:R1:W5:Y:S02]  /*8250*/  LDG.E.LTC128B.U16 R154, desc[UR36][R10.64+0xf0] ;  /* 0x0000f0240a9a7981 */ /* 0x000364000c1e1520 */
.L_x_281:
[----:B------:R-:W-:Y:S05]  /*8260*/  BSYNC B1 ;  /* 0x0000000000017941 */ /* 0x000fea0003800000 */
.L_x_280:
[----:B-----5:R-:W-:Y:S01]  /*8270*/  IMAD.U32 R3, R154, 0x10000, RZ ;  /* 0x000100009a037824 */ /* 0x020fe200078e00ff */
[----:B------:R-:W-:Y:S01]  /*8280*/  ISETP.GT.AND P1, PT, R0, 0x79, P1 ;  /* 0x000000790000780c */ /* 0x000fe20000f24270 */
[----:B0-----:R-:W-:Y:S01]  /*8290*/  @P2 IMAD.MOV.U32 R4, RZ, RZ, R8 ;  /* 0x000000ffff042224 */ /* 0x001fe200078e0008 */
[----:B------:R-:W-:Y:S01]  /*82a0*/  BSSY B1, `(.L_x_282) ;  /* 0x0000008000017945 */ /* 0x000fe20003800000 */
[----:B------:R-:W-:Y:S01]  /*82b0*/  FMUL R3, R3, R156 ;  /* 0x0000009c03037220 */ /* 0x000fe20000400000 */
[----:B------:R-:W-:-:S03]  /*82c0*/  @P2 IMAD.MOV.U32 R5, RZ, RZ, R9 ;  /* 0x000000ffff052224 */ /* 0x000fc600078e0009 */
[----:B------:R-:W-:-:S05]  /*82d0*/  FFMA R3, R86, R155, R3 ;  /* 0x0000009b56037223 */ /* 0x000fca0000000003 */
[----:B------:R-:W-:-:S05]  /*82e0*/  F2FP.BF16.F32.PACK_AB R3, RZ, R3 ;  /* 0x00000003ff03723e */ /* 0x000fca00000010ff */
[----:B------:R0:W-:Y:S01]  /*82f0*/  @P2 STG.E.U16 desc[UR36][R4.64+0xf0], R3 ;  /* 0x0000f00304002986 */ /* 0x0001e2000c101524 */
[----:B------:R-:W-:Y:S05]  /*8300*/  @!P1 BRA `(.L_x_283) ;  /* 0x0000000000049947 */ /* 0x000fea0003800000 */
[----:B------:R0:W5:Y:S02]  /*8310*/  LDG.E.LTC128B.U16 R154, desc[UR36][R10.64+0xf2] ;  /* 0x0000f2240a9a7981 */ /* 0x000164000c1e1520 */
.L_x_283:
[----:B------:R-:W-:Y:S05]  /*8320*/  BSYNC B1 ;  /* 0x0000000000017941 */ /* 0x000fea0003800000 */
.L_x_282:
[----:B------:R-:W-:Y:S05]  /*8330*/  @!P1 BRA `(.L_x_284) ;  /* 0x00000024004c9947 */ /* 0x000fea0003800000 */
[----:B0----5:R-:W-:-:S04]  /*8340*/  IMAD.U32 R3, R154, 0x10000, RZ ;  /* 0x000100009a037824 */ /* 0x021fc800078e00ff */
[----:B------:R-:W-:-:S04]  /*8350*/  FMUL R0, R3, R156 ;  /* 0x0000009c03007220 */ /* 0x000fc80000400000 */
[----:B------:R-:W-:-:S05]  /*8360*/  FFMA R0, R87, R155, R0 ;  /* 0x0000009b57007223 */ /* 0x000fca0000000000 */
[----:B------:R-:W-:-:S05]  /*8370*/  F2FP.BF16.F32.PACK_AB R0, RZ, R0 ;  /* 0x00000000ff00723e */ /* 0x000fca00000010ff */
[----:B------:R0:W-:Y:S01]  /*8380*/  STG.E.U16 desc[UR36][R8.64+0xf2], R0 ;  /* 0x0000f20008007986 */ /* 0x0001e2000c101524 */
[----:B------:R-:W-:Y:S05]  /*8390*/  BRA `(.L_x_284) ;  /* 0x0000002400347947 */ /* 0x000fea0003800000 */
.L_x_33:
[----:B------:R-:W-:Y:S01]  /*83a0*/  ULDC.64 UR4, c[0x0][0x5c0] ;  /* 0x0001700000047ab9 */ /* 0x000fe20000000a00 */
[-C--:B------:R-:W-:Y:S01]  /*83b0*/  FMUL R88, R88, R155.reuse ;  /* 0x0000009b58587220 */ /* 0x080fe20000400000 */
[----:B------:R-:W-:Y:S01]  /*83c0*/  LEA R6, P0, R168, UR4, 0x1 ;  /* 0x00000004a8067c11 */ /* 0x000fe2000f8008ff */
[----:B------:R-:W-:Y:S01]  /*83d0*/  IMAD.SHL.U32 R11, R4, 0x10, RZ ;  /* 0x00000010040b7824 */ /* 0x000fe200078e00ff */
[----:B------:R-:W-:Y:S01]  /*83e0*/  ISETP.GT.AND P2, PT, R0, 0x1, P3 ;  /* 0x000000010000780c */ /* 0x000fe20001f44270 */
[-C--:B------:R-:W-:Y:S01]  /*83f0*/  FMUL R89, R89, R155.reuse ;  /* 0x0000009b59597220 */ /* 0x080fe20000400000 */
[----:B------:R-:W-:Y:S01]  /*8400*/  LEA.HI.X R7, R168, UR5, R167, 0x1, P0 ;  /* 0x00000005a8077c11 */ /* 0x000fe200080f0ca7 */
[-C--:B------:R-:W-:Y:S01]  /*8410*/  FMUL R90, R90, R155.reuse ;  /* 0x0000009b5a5a7220 */ /* 0x080fe20000400000 */
[----:B------:R-:W-:Y:S01]  /*8420*/  ISETP.GT.AND P0, PT, R3, 0x8, PT ;  /* 0x000000080300780c */ /* 0x000fe20003f04270 */
[-C--:B------:R-:W-:Y:S01]  /*8430*/  FMUL R91, R91, R155.reuse ;  /* 0x0000009b5b5b7220 */ /* 0x080fe20000400000 */
[----:B------:R-:W-:Y:S01]  /*8440*/  F2FP.BF16.F32.PACK_AB R88, RZ, R88 ;  /* 0x00000058ff58723e */ /* 0x000fe200000010ff */
[-C--:B------:R-:W-:Y:S01]  /*8450*/  FMUL R92, R92, R155.reuse ;  /* 0x0000009b5c5c7220 */ /* 0x080fe20000400000 */
[----:B------:R-:W-:Y:S01]  /*8460*/  ISETP.GT.AND P4, PT, R0, RZ, P0 ;  /* 0x000000ff0000720c */ /* 0x000fe20000784270 */
[-C--:B------:R-:W-:Y:S01]  /*8470*/  FMUL R93, R93, R155.reuse ;  /* 0x0000009b5d5d7220 */ /* 0x080fe20000400000 */
[--C-:B------:R-:W-:Y:S01]  /*8480*/  SHF.L.U64.HI R9, R4, 0x4, R5.reuse ;  /* 0x0000000404097819 */ /* 0x100fe20000010205 */
[----:B------:R-:W-:Y:S01]  /*8490*/  @P1 STG.E.U16 desc[UR36][R6.64], R88 ;  /* 0x0000005806001986 */ /* 0x000fe2000c101524 */
[----:B------:R-:W-:Y:S01]  /*84a0*/  ISETP.GT.AND P1, PT, R0, 0x1, P0 ;  /* 0x000000010000780c */ /* 0x000fe20000724270 */
[-C--:B------:R-:W-:Y:S01]  /*84b0*/  FMUL R94, R94, R155.reuse ;  /* 0x0000009b5e5e7220 */ /* 0x080fe20000400000 */
[----:B------:R-:W-:Y:S01]  /*84c0*/  IADD3 R12, P5, R11, R6, RZ ;  /* 0x000000060b0c7210 */ /* 0x000fe20007fbe0ff */
[----:B------:R-:W-:Y:S01]  /*84d0*/  FMUL R95, R95, R155 ;  /* 0x0000009b5f5f7220 */ /* 0x000fe20000400000 */
[----:B------:R-:W-:Y:S01]  /*84e0*/  F2FP.BF16.F32.PACK_AB R89, RZ, R89 ;  /* 0x00000059ff59723e */ /* 0x000fe200000010ff */
[-C--:B------:R-:W-:Y:S01]  /*84f0*/  FMUL R96, R96, R155.reuse ;  /* 0x0000009b60607220 */ /* 0x080fe20000400000 */
[----:B------:R-:W-:Y:S01]  /*8500*/  F2FP.BF16.F32.PACK_AB R90, RZ, R90 ;  /* 0x0000005aff5a723e */ /* 0x000fe200000010ff */
[----:B------:R-:W-:Y:S01]  /*8510*/  FMUL R97, R97, R155 ;  /* 0x0000009b61617220 */ /* 0x000fe20000400000 */
[----:B------:R-:W-:Y:S01]  /*8520*/  IADD3.X R13, R9, R7, RZ, P5, !PT ;  /* 0x00000007090d7210 */ /* 0x000fe20002ffe4ff */
[----:B------:R-:W-:Y:S01]  /*8530*/  @P2 STG.E.U16 desc[UR36][R6.64+0x2], R89 ;  /* 0x0000025906002986 */ /* 0x000fe2000c101524 */
[----:B------:R-:W-:Y:S01]  /*8540*/  F2FP.BF16.F32.PACK_AB R91, RZ, R91 ;  /* 0x0000005bff5b723e */ /* 0x000fe200000010ff */
[-C--:B------:R-:W-:Y:S01]  /*8550*/  FMUL R98, R98, R155.reuse ;  /* 0x0000009b62627220 */ /* 0x080fe20000400000 */
[C---:B------:R-:W-:Y:S01]  /*8560*/  ISETP.GT.AND P5, PT, R0.reuse, 0x9, P3 ;  /* 0x000000090000780c */ /* 0x040fe20001fa4270 */
[----:B------:R-:W-:Y:S01]  /*8570*/  @P4 STG.E.U16 desc[UR36][R12.64], R90 ;  /* 0x0000005a0c004986 */ /* 0x000fe2000c101524 */
[C---:B------:R-:W-:Y:S01]  /*8580*/  ISETP.GT.AND P4, PT, R0.reuse, 0x8, P3 ;  /* 0x000000080000780c */ /* 0x040fe20001f84270 */
[-C--:B------:R-:W-:Y:S01]  /*8590*/  FMUL R99, R99, R155.reuse ;  /* 0x0000009b63637220 */ /* 0x080fe20000400000 */
[C---:B------:R-:W-:Y:S01]  /*85a0*/  ISETP.GT.AND P2, PT, R0.reuse, 0x8, P0 ;  /* 0x000000080000780c */ /* 0x040fe20000744270 */
[----:B------:R-:W-:Y:S01]  /*85b0*/  @P1 STG.E.U16 desc[UR36][R12.64+0x2], R91 ;  /* 0x0000025b0c001986 */ /* 0x000fe2000c101524 */
[----:B------:R-:W-:Y:S01]  /*85c0*/  ISETP.GT.AND P1, PT, R0, 0x9, P0 ;  /* 0x000000090000780c */ /* 0x000fe20000724270 */
[-C--:B------:R-:W-:Y:S01]  /*85d0*/  FMUL R100, R100, R155.reuse ;  /* 0x0000009b64647220 */ /* 0x080fe20000400000 */
[----:B------:R-:W-:Y:S01]  /*85e0*/  F2FP.BF16.F32.PACK_AB R92, RZ, R92 ;  /* 0x0000005cff5c723e */ /* 0x000fe200000010ff */
[----:B------:R-:W-:Y:S01]  /*85f0*/  FMUL R101, R101, R155 ;  /* 0x0000009b65657220 */ /* 0x000fe20000400000 */
[----:B------:R-:W-:Y:S01]  /*8600*/  F2FP.BF16.F32.PACK_AB R93, RZ, R93 ;  /* 0x0000005dff5d723e */ /* 0x000fe200000010ff */
[-C--:B------:R-:W-:Y:S01]  /*8610*/  FMUL R102, R102, R155.reuse ;  /* 0x0000009b66667220 */ /* 0x080fe20000400000 */
[----:B------:R-:W-:Y:S01]  /*8620*/  F2FP.BF16.F32.PACK_AB R94, RZ, R94 ;  /* 0x0000005eff5e723e */ /* 0x000fe200000010ff */
[----:B------:R-:W-:Y:S01]  /*8630*/  FMUL R103, R103, R155 ;  /* 0x0000009b67677220 */ /* 0x000fe20000400000 */
[----:B------:R-:W-:Y:S01]  /*8640*/  F2FP.BF16.F32.PACK_AB R95, RZ, R95 ;  /* 0x0000005fff5f723e */ /* 0x000fe200000010ff */
[----:B------:R-:W-:Y:S01]  /*8650*/  @P4 STG.E.U16 desc[UR36][R6.64+0x10], R92 ;  /* 0x0000105c06004986 */ /* 0x000fe2000c101524 */
[----:B------:R-:W-:Y:S01]  /*8660*/  ISETP.GT.AND P4, PT, R0, 0x10, P3 ;  /* 0x000000100000780c */ /* 0x000fe20001f84270 */
[----:B------:R-:W-:Y:S01]  /*8670*/  FMUL R104, R104, R155 ;  /* 0x0000009b68687220 */ /* 0x000fe20000400000 */
[----:B------:R-:W-:Y:S01]  /*8680*/  F2FP.BF16.F32.PACK_AB R96, RZ, R96 ;  /* 0x00000060ff60723e */ /* 0x000fe200000010ff */
[----:B------:R-:W-:Y:S01]  /*8690*/  @P5 STG.E.U16 desc[UR36][R6.64+0x12], R93 ;  /* 0x0000125d06005986 */ /* 0x000fe2000c101524 */
[----:B------:R-:W-:Y:S01]  /*86a0*/  F2FP.BF16.F32.PACK_AB R97, RZ, R97 ;  /* 0x00000061ff61723e */ /* 0x000fe200000010ff */
[-C--:B------:R-:W-:Y:S01]  /*86b0*/  FMUL R105, R105, R155.reuse ;  /* 0x0000009b69697220 */ /* 0x080fe20000400000 */
[C---:B------:R-:W-:Y:S01]  /*86c0*/  ISETP.GT.AND P5, PT, R0.reuse, 0x11, P0 ;  /* 0x000000110000780c */ /* 0x040fe200007a4270 */
[----:B------:R-:W-:Y:S01]  /*86d0*/  @P2 STG.E.U16 desc[UR36][R12.64+0x10], R94 ;  /* 0x0000105e0c002986 */ /* 0x000fe2000c101524 */
[----:B------:R-:W-:Y:S01]  /*86e0*/  ISETP.GT.AND P2, PT, R0, 0x10, P0 ;  /* 0x000000100000780c */ /* 0x000fe20000744270 */
[-C--:B------:R-:W-:Y:S01]  /*86f0*/  FMUL R106, R106, R155.reuse ;  /* 0x0000009b6a6a7220 */ /* 0x080fe20000400000 */
[----:B------:R-:W-:Y:S01]  /*8700*/  F2FP.BF16.F32.PACK_AB R98, RZ, R98 ;  /* 0x00000062ff62723e */ /* 0x000fe200000010ff */
[----:B------:R-:W-:Y:S01]  /*8710*/  @P1 STG.E.U16 desc[UR36][R12.64+0x12], R95 ;  /* 0x0000125f0c001986 */ /* 0x000fe2000c101524 */
[C---:B------:R-:W-:Y:S01]  /*8720*/  ISETP.GT.AND P1, PT, R0.reuse, 0x11, P3 ;  /* 0x000000110000780c */ /* 0x040fe20001f24270 */
[----:B------:R-:W-:Y:S01]  /*8730*/  FMUL R107, R107, R155 ;  /* 0x0000009b6b6b7220 */ /* 0x000fe20000400000 */
[----:B------:R-:W-:Y:S01]  /*8740*/  F2FP.BF16.F32.PACK_AB R99, RZ, R99 ;  /* 0x00000063ff63723e */ /* 0x000fe200000010ff */
        /* <DEDUP_REMOVED lines=61> */
[----:B------:R-:W-:Y:S01]  /*8b20*/  ISETP.GT.AND P4, PT, R0, 0x31, P3 ;  /* 0x000000310000780c */ /* 0x000fe20001f84270 */
[----:B------:R-:W-:Y:S01]  /*8b30*/  FMUL R125, R125, R155 ;  /* 0x0000009b7d7d7220 */ /* 0x000fe20000400000 */
[----:B------:R-:W-:Y:S01]  /*8b40*/  F2FP.BF16.F32.PACK_AB R117, RZ, R117 ;  /* 0x00000075ff75723e */ /* 0x000fe200000010ff */
[-C--:B------:R-:W-:Y:S01]  /*8b50*/  FMUL R126, R126, R155.reuse ;  /* 0x0000009b7e7e7220 */ /* 0x080fe20000400000 */
[----:B------:R-:W-:Y:S01]  /*8b60*/  F2FP.BF16.F32.PACK_AB R118, RZ, R118 ;  /* 0x00000076ff76723e */ /* 0x000fe200000010ff */
[----:B------:R-:W-:Y:S01]  /*8b70*/  FMUL R127, R127, R155 ;  /* 0x0000009b7f7f7220 */ /* 0x000fe20000400000 */
[----:B------:R-:W-:Y:S01]  /*8b80*/  F2FP.BF16.F32.PACK_AB R119, RZ, R119 ;  /* 0x00000077ff77723e */ /* 0x000fe200000010ff */
        /* <DEDUP_REMOVED lines=64> */
[----:B------:R-:W-:Y:S01]  /*8f90*/  IMAD.SHL.U32 R23, R4, 0x100, RZ ;  /* 0x0000010004177824 */ /* 0x000fe200078e00ff */
[----:B------:R-:W-:Y:S01]  /*8fa0*/  F2FP.BF16.F32.PACK_AB R138, RZ, R138 ;  /* 0x0000008aff8a723e */ /* 0x000fe200000010ff */
[----:B------:R-:W-:Y:S01]  /*8fb0*/  FMUL R146, R146, R155 ;  /* 0x0000009b92927220 */ /* 0x000fe20000400000 */
[----:B------:R-:W-:Y:S01]  /*8fc0*/  F2FP.BF16.F32.PACK_AB R139, RZ, R139 ;  /* 0x0000008bff8b723e */ /* 0x000fe200000010ff */
[----:B------:R-:W-:Y:S01]  /*8fd0*/  @P1 STG.E.U16 desc[UR36][R6.64+0x90], R124 ;  /* 0x0000907c06001986 */ /* 0x000fe2000c101524 */
[C---:B------:R-:W-:Y:S01]  /*8fe0*/  ISETP.GT.AND P1, PT, R0.reuse, 0x50, P3 ;  /* 0x000000500000780c */ /* 0x040fe20001f24270 */
[-C--:B------:R-:W-:Y:S01]  /*8ff0*/  FMUL R147, R147, R155.reuse ;  /* 0x0000009b93937220 */ /* 0x080fe20000400000 */
[----:B------:R-:W-:Y:S01]  /*9000*/  F2FP.BF16.F32.PACK_AB R140, RZ, R140 ;  /* 0x0000008cff8c723e */ /* 0x000fe200000010ff */
[----:B------:R-:W-:Y:S01]  /*9010*/  @P2 STG.E.U16 desc[UR36][R6.64+0x92], R125 ;  /* 0x0000927d06002986 */ /* 0x000fe2000c101524 */
[----:B------:R-:W-:Y:S01]  /*9020*/  ISETP.GT.AND P2, PT, R0, 0x51, P3 ;  /* 0x000000510000780c */ /* 0x000fe20001f44270 */
        /* <DEDUP_REMOVED lines=16> */
[-C--:B------:R-:W-:Y:S01]  /*9130*/  FMUL R25, R25, R155.reuse ;  /* 0x0000009b19197220 */ /* 0x080fe20000400000 */
[----:B------:R-:W-:Y:S01]  /*9140*/  SHF.L.U64.HI R21, R4, 0x8, R5 ;  /* 0x0000000804157819 */ /* 0x000fe20000010205 */
[----:B------:R-:W-:Y:S01]  /*9150*/  @P5 STG.E.U16 desc[UR36][R12.64+0xa0], R130 ;  /* 0x0000a0820c005986 */ /* 0x000fe2000c101524 */
[----:B------:R-:W-:Y:S01]  /*9160*/  ISETP.GT.AND P5, PT, R0, 0x58, P0 ;  /* 0x000000580000780c */ /* 0x000fe200007a4270 */
        /* <DEDUP_REMOVED lines=26> */
[----:B------:R-:W-:Y:S01]  /*9310*/  FMUL R32, R32, R155 ;  /* 0x0000009b20207220 */ /* 0x000fe20000400000 */
[----:B------:R-:W-:Y:S01]  /*9320*/  F2FP.BF16.F32.PACK_AB R25, RZ, R25 ;  /* 0x00000019ff19723e */ /* 0x000fe200000010ff */
[-C--:B------:R-:W-:Y:S01]  /*9330*/  FMUL R33, R33, R155.reuse ;  /* 0x0000009b21217220 */ /* 0x080fe20000400000 */
        /* <DEDUP_REMOVED lines=28> */
[----:B------:R-:W-:Y:S01]  /*9500*/  F2FP.BF16.F32.PACK_AB R34, RZ, R34 ;  /* 0x00000022ff22723e */ /* 0x000fe200000010ff */
[----:B------:R-:W-:Y:S01]  /*9510*/  FMUL R42, R42, R155 ;  /* 0x0000009b2a2a7220 */ /* 0x000fe20000400000 */
[----:B------:R-:W-:Y:S01]  /*9520*/  F2FP.BF16.F32.PACK_AB R35, RZ, R35 ;  /* 0x00000023ff23723e */ /* 0x000fe200000010ff */
[----:B------:R-:W-:Y:S01]  /*9530*/  @P4 STG.E.U16 desc[UR36][R12.64+0xd2], R143 ;  /* 0x0000d28f0c004986 */ /* 0x000fe2000c101524 */
[C---:B------:R-:W-:Y:S01]  /*9540*/  ISETP.GT.AND P4, PT, R0.reuse, 0x71, P0 ;  /* 0x000000710000780c */ /* 0x040fe20000784270 */
[----:B------:R-:W-:Y:S01]  /*9550*/  FMUL R43, R43, R155 ;  /* 0x0000009b2b2b7220 */ /* 0x000fe20000400000 */
[----:B------:R-:W-:Y:S01]  /*9560*/  F2FP.BF16.F32.PACK_AB R36, RZ, R36 ;  /* 0x00000024ff24723e */ /* 0x000fe200000010ff */
[----:B------:R-:W-:Y:S01]  /*9570*/  @P5 STG.E.U16 desc[UR36][R6.64+0xe0], R144 ;  /* 0x0000e09006005986 */ /* 0x000fe2000c101524 */
[----:B------:R-:W-:Y:S01]  /*9580*/  ISETP.GT.AND P5, PT, R0, 0x70, P0 ;  /* 0x000000700000780c */ /* 0x000fe200007a4270 */
[----:B------:R-:W-:Y:S01]  /*9590*/  @P1 IMAD.MOV.U32 R4, RZ, RZ, R6 ;  /* 0x000000ffff041224 */ /* 0x000fe200078e0006 */
[----:B------:R-:W-:Y:S01]  /*95a0*/  F2FP.BF16.F32.PACK_AB R37, RZ, R37 ;  /* 0x00000025ff25723e */ /* 0x000fe200000010ff */
[----:B------:R-:W-:Y:S01]  /*95b0*/  @P1 IMAD.MOV.U32 R5, RZ, RZ, R7 ;  /* 0x000000ffff051224 */ /* 0x000fe200078e0007 */
[----:B------:R-:W-:Y:S01]  /*95c0*/  F2FP.BF16.F32.PACK_AB R38, RZ, R38 ;  /* 0x00000026ff26723e */ /* 0x000fe200000010ff */
[----:B------:R-:W-:Y:S01]  /*95d0*/  FMUL R44, R44, R155 ;  /* 0x0000009b2c2c7220 */ /* 0x000fe20000400000 */
[----:B------:R-:W-:Y:S01]  /*95e0*/  F2FP.BF16.F32.PACK_AB R39, RZ, R39 ;  /* 0x00000027ff27723e */ /* 0x000fe200000010ff */
[-C--:B------:R-:W-:Y:S01]  /*95f0*/  FMUL R45, R45, R155.reuse ;  /* 0x0000009b2d2d7220 */ /* 0x080fe20000400000 */
[----:B------:R0:W-:Y:S01]  /*9600*/  @P1 STG.E.U16 desc[UR36][R4.64+0xe2], R145 ;  /* 0x0000e29104001986 */ /* 0x0001e2000c101524 */
[----:B------:R-:W-:Y:S01]  /*9610*/  IADD3 R14, P1, P2, R11, R6, R23 ;  /* 0x000000060b0e7210 */ /* 0x000fe20007a3e017 */
[-C--:B------:R-:W-:Y:S01]  /*9620*/  FMUL R46, R46, R155.reuse ;  /* 0x0000009b2e2e7220 */ /* 0x080fe20000400000 */
[----:B------:R-:W-:Y:S01]  /*9630*/  F2FP.BF16.F32.PACK_AB R40, RZ, R40 ;  /* 0x00000028ff28723e */ /* 0x000fe200000010ff */
[----:B------:R-:W-:Y:S01]  /*9640*/  FMUL R47, R47, R155 ;  /* 0x0000009b2f2f7220 */ /* 0x000fe20000400000 */
[----:B------:R-:W-:Y:S01]  /*9650*/  IADD3.X R15, R9, R7, R21, P1, P2 ;  /* 0x00000007090f7210 */ /* 0x000fe20000fe4415 */
[-C--:B------:R-:W-:Y:S01]  /*9660*/  FMUL R48, R48, R155.reuse ;  /* 0x0000009b30307220 */ /* 0x080fe20000400000 */
[----:B------:R-:W-:Y:S01]  /*9670*/  ISETP.GT.AND P1, PT, R3, 0x80, PT ;  /* 0x000000800300780c */ /* 0x000fe20003f24270 */
[-C--:B------:R-:W-:Y:S01]  /*9680*/  FMUL R49, R49, R155.reuse ;  /* 0x0000009b31317220 */ /* 0x080fe20000400000 */
[----:B------:R-:W-:Y:S01]  /*9690*/  ISETP.GT.AND P2, PT, R3, 0x88, PT ;  /* 0x000000880300780c */ /* 0x000fe20003f44270 */
[----:B------:R-:W-:Y:S01]  /*96a0*/  FMUL R50, R50, R155 ;  /* 0x0000009b32327220 */ /* 0x000fe20000400000 */
[----:B------:R-:W-:Y:S01]  /*96b0*/  F2FP.BF16.F32.PACK_AB R41, RZ, R41 ;  /* 0x00000029ff29723e */ /* 0x000fe200000010ff */
[----:B0-----:R-:W-:Y:S01]  /*96c0*/  @P5 IMAD.MOV.U32 R4, RZ, RZ, R12 ;  /* 0x000000ffff045224 */ /* 0x001fe200078e000c */
[----:B------:R-:W-:Y:S01]  /*96d0*/  F2FP.BF16.F32.PACK_AB R42, RZ, R42 ;  /* 0x0000002aff2a723e */ /* 0x000fe200000010ff */
[----:B------:R-:W-:Y:S01]  /*96e0*/  @P5 IMAD.MOV.U32 R5, RZ, RZ, R13 ;  /* 0x000000ffff055224 */ /* 0x000fe200078e000d */
[----:B------:R-:W-:Y:S01]  /*96f0*/  F2FP.BF16.F32.PACK_AB R43, RZ, R43 ;  /* 0x0000002bff2b723e */ /* 0x000fe200000010ff */
[-C--:B------:R-:W-:Y:S01]  /*9700*/  FMUL R51, R51, R155.reuse ;  /* 0x0000009b33337220 */ /* 0x080fe20000400000 */
[----:B------:R-:W-:Y:S01]  /*9710*/  F2FP.BF16.F32.PACK_AB R44, RZ, R44 ;  /* 0x0000002cff2c723e */ /* 0x000fe200000010ff */
[-C--:B------:R-:W-:Y:S01]  /*9720*/  FMUL R52, R52, R155.reuse ;  /* 0x0000009b34347220 */ /* 0x080fe20000400000 */
[----:B------:R0:W-:Y:S01]  /*9730*/  @P5 STG.E.U16 desc[UR36][R4.64+0xe0], R146 ;  /* 0x0000e09204005986 */ /* 0x0001e2000c101524 */
[C---:B------:R-:W-:Y:S01]  /*9740*/  ISETP.GT.AND P5, PT, R0.reuse, 0x78, P3 ;  /* 0x000000780000780c */ /* 0x040fe20001fa4270 */
[-C--:B------:R-:W-:Y:S01]  /*9750*/  FMUL R53, R53, R155.reuse ;  /* 0x0000009b35357220 */ /* 0x080fe20000400000 */
[C---:B------:R-:W-:Y:S01]  /*9760*/  ISETP.GT.AND P3, PT, R0.reuse, 0x79, P3 ;  /* 0x000000790000780c */ /* 0x040fe20001f64270 */
[----:B------:R-:W-:Y:S01]  /*9770*/  @P4 STG.E.U16 desc[UR36][R12.64+0xe2], R147 ;  /* 0x0000e2930c004986 */ /* 0x000fe2000c101524 */
[----:B------:R-:W-:Y:S01]  /*9780*/  ISETP.GT.AND P4, PT, R0, 0x78, P0 ;  /* 0x000000780000780c */ /* 0x000fe20000784270 */
[-C--:B------:R-:W-:Y:S01]  /*9790*/  FMUL R54, R54, R155.reuse ;  /* 0x0000009b36367220 */ /* 0x080fe20000400000 */
[----:B------:R-:W-:Y:S01]  /*97a0*/  ISETP.GT.AND P0, PT, R0, 0x79, P0 ;  /* 0x000000790000780c */ /* 0x000fe20000704270 */
[----:B------:R-:W-:Y:S01]  /*97b0*/  FMUL R55, R55, R155 ;  /* 0x0000009b37377220 */ /* 0x000fe20000400000 */
[----:B------:R-:W-:Y:S01]  /*97c0*/  F2FP.BF16.F32.PACK_AB R45, RZ, R45 ;  /* 0x0000002dff2d723e */ /* 0x000fe200000010ff */
[-C--:B------:R-:W-:Y:S01]  /*97d0*/  FMUL R56, R56, R155.reuse ;  /* 0x0000009b38387220 */ /* 0x080fe20000400000 */
[----:B------:R-:W-:Y:S01]  /*97e0*/  F2FP.BF16.F32.PACK_AB R46, RZ, R46 ;  /* 0x0000002eff2e723e */ /* 0x000fe200000010ff */
[----:B------:R-:W-:Y:S01]  /*97f0*/  FMUL R57, R57, R155 ;  /* 0x0000009b39397220 */ /* 0x000fe20000400000 */
[----:B------:R-:W-:Y:S01]  /*9800*/  F2FP.BF16.F32.PACK_AB R47, RZ, R47 ;  /* 0x0000002fff2f723e */ /* 0x000fe200000010ff */
[----:B------:R-:W-:Y:S01]  /*9810*/  @P5 STG.E.U16 desc[UR36][R6.64+0xf0], R148 ;  /* 0x0000f09406005986 */ /* 0x000fe2000c101524 */
[----:B0-----:R-:W-:Y:S01]  /*9820*/  IADD3 R4, P5, R23, R6, RZ ;  /* 0x0000000617047210 */ /* 0x001fe20007fbe0ff */
[-C--:B------:R-:W-:Y:S01]  /*9830*/  FMUL R58, R58, R155.reuse ;  /* 0x0000009b3a3a7220 */ /* 0x080fe20000400000 */
[----:B------:R-:W-:Y:S01]  /*9840*/  F2FP.BF16.F32.PACK_AB R48, RZ, R48 ;  /* 0x00000030ff30723e */ /* 0x000fe200000010ff */
[----:B------:R0:W-:Y:S01]  /*9850*/  @P3 STG.E.U16 desc[UR36][R6.64+0xf2], R149 ;  /* 0x0000f29506003986 */ /* 0x0001e2000c101524 */
[C---:B------:R-:W-:Y:S01]  /*9860*/  ISETP.GT.AND P3, PT, R0.reuse, RZ, P1 ;  /* 0x000000ff0000720c */ /* 0x040fe20000f64270 */
[----:B------:R-:W-:Y:S01]  /*9870*/  IMAD.X R5, R21, 0x1, R7, P5 ;  /* 0x0000000115057824 */ /* 0x000fe200028e0607 */
[C---:B------:R-:W-:Y:S01]  /*9880*/  ISETP.GT.AND P5, PT, R0.reuse, RZ, P2 ;  /* 0x000000ff0000720c */ /* 0x040fe200017a4270 */
        /* <DEDUP_REMOVED lines=11> */
[C---:B0-----:R-:W-:Y:S01]  /*9940*/  IADD3 R6, P3, R11.reuse, R4, RZ ;  /* 0x000000040b067210 */ /* 0x041fe20007f7e0ff */
[-C--:B------:R-:W-:Y:S01]  /*9950*/  FMUL R62, R62, R155.reuse ;  /* 0x0000009b3e3e7220 */ /* 0x080fe20000400000 */
[----:B------:R-:W-:Y:S01]  /*9960*/  F2FP.BF16.F32.PACK_AB R52, RZ, R52 ;  /* 0x00000034ff34723e */ /* 0x000fe200000010ff */
[----:B------:R-:W-:Y:S01]  /*9970*/  @P4 STG.E.U16 desc[UR36][R4.64+0x2], R25 ;  /* 0x0000021904004986 */ /* 0x000fe2000c101524 */
[----:B------:R-:W-:Y:S01]  /*9980*/  IADD3 R10, P4, R11, R4, RZ ;  /* 0x000000040b0a7210 */ /* 0x000fe20007f9e0ff */
[--C-:B------:R-:W-:Y:S01]  /*9990*/  IMAD.X R7, R9, 0x1, R5.reuse, P3 ;  /* 0x0000000109077824 */ /* 0x100fe200018e0605 */
[C---:B------:R-:W-:Y:S01]  /*99a0*/  ISETP.GT.AND P3, PT, R0.reuse, 0x9, P2 ;  /* 0x000000090000780c */ /* 0x040fe20001764270 */
[----:B------:R-:W-:Y:S01]  /*99b0*/  FMUL R63, R63, R155 ;  /* 0x0000009b3f3f7220 */ /* 0x000fe20000400000 */
[----:B------:R-:W-:Y:S01]  /*99c0*/  F2FP.BF16.F32.PACK_AB R53, RZ, R53 ;  /* 0x00000035ff35723e */ /* 0x000fe200000010ff */
[----:B------:R-:W-:Y:S01]  /*99d0*/  IMAD.X R11, R9, 0x1, R5, P4 ;  /* 0x00000001090b7824 */ /* 0x000fe200020e0605 */
[----:B------:R-:W-:Y:S01]  /*99e0*/  ISETP.GT.AND P4, PT, R0, 0x8, P1 ;  /* 0x000000080000780c */ /* 0x000fe20000f84270 */
[-C--:B------:R-:W-:Y:S01]  /*99f0*/  FMUL R64, R64, R155.reuse ;  /* 0x0000009b40407220 */ /* 0x080fe20000400000 */
[----:B------:R-:W-:Y:S01]  /*9a00*/  F2FP.BF16.F32.PACK_AB R54, RZ, R54 ;  /* 0x00000036ff36723e */ /* 0x000fe200000010ff */
[-C--:B------:R-:W-:Y:S01]  /*9a10*/  FMUL R65, R65, R155.reuse ;  /* 0x0000009b41417220 */ /* 0x080fe20000400000 */
        /* <DEDUP_REMOVED lines=13> */
[-C--:B------:R-:W-:Y:S01]  /*9af0*/  FMUL R70, R70, R155.reuse ;  /* 0x0000009b46467220 */ /* 0x080fe20000400000 */
[----:B------:R-:W-:Y:S01]  /*9b00*/  @P5 STG.E.U16 desc[UR36][R4.64+0x12], R29 ;  /* 0x0000121d04005986 */ /* 0x000fe2000c101524 */
[C---:B------:R-:W-:Y:S01]  /*9b10*/  ISETP.GT.AND P5, PT, R0.reuse, 0x11, P1 ;  /* 0x000000110000780c */ /* 0x040fe20000fa4270 */
[-C--:B------:R-:W-:Y:S01]  /*9b20*/  FMUL R71, R71, R155.reuse ;  /* 0x0000009b47477220 */ /* 0x080fe20000400000 */
[----:B------:R-:W-:Y:S01]  /*9b30*/  F2FP.BF16.F32.PACK_AB R58, RZ, R58 ;  /* 0x0000003aff3a723e */ /* 0x000fe200000010ff */
[----:B------:R0:W-:Y:S01]  /*9b40*/  @P0 STG.E.U16 desc[UR36][R6.64+0x10], R30 ;  /* 0x0000101e06000986 */ /* 0x0001e2000c101524 */
        /* <DEDUP_REMOVED lines=12> */
[----:B------:R-:W-:Y:S01]  /*9c10*/  ISETP.GT.AND P5, PT, R0, 0x19, P1 ;  /* 0x000000190000780c */ /* 0x000fe20000fa4270 */
[--C-:B0-----:R-:W-:Y:S01]  /*9c20*/  @P0 IMAD.MOV.U32 R6, RZ, RZ, R14.reuse ;  /* 0x000000ffff060224 */ /* 0x101fe200078e000e */
[----:B------:R-:W-:Y:S01]  /*9c30*/  F2FP.BF16.F32.PACK_AB R62, RZ, R62 ;  /* 0x0000003eff3e723e */ /* 0x000fe200000010ff */
[--C-:B------:R-:W-:Y:S01]  /*9c40*/  @P0 IMAD.MOV.U32 R7, RZ, RZ, R15.reuse ;  /* 0x000000ffff070224 */ /* 0x100fe200078e000f */
[----:B------:R-:W-:Y:S01]  /*9c50*/  F2FP.BF16.F32.PACK_AB R63, RZ, R63 ;  /* 0x0000003fff3f723e */ /* 0x000fe200000010ff */
[-C--:B------:R-:W-:Y:S01]  /*9c60*/  FMUL R75, R75, R155.reuse ;  /* 0x0000009b4b4b7220 */ /* 0x080fe20000400000 */
[----:B------:R-:W-:Y:S01]  /*9c70*/  F2FP.BF16.F32.PACK_AB R64, RZ, R64 ;  /* 0x00000040ff40723e */ /* 0x000fe200000010ff */
[-C--:B------:R-:W-:Y:S01]  /*9c80*/  FMUL R76, R76, R155.reuse ;  /* 0x0000009b4c4c7220 */ /* 0x080fe20000400000 */
[----:B------:R0:W-:Y:S01]  /*9c90*/  @P0 STG.E.U16 desc[UR36][R6.64+0x20], R34 ;  /* 0x0000202206000986 */ /* 0x0001e2000c101524 */
        /* <DEDUP_REMOVED lines=11> */
[----:B0-----:R-:W-:Y:S01]  /*9d50*/  @P3 IMAD.MOV.U32 R6, RZ, RZ, R14 ;  /* 0x000000ffff063224 */ /* 0x001fe200078e000e */
        /* <DEDUP_REMOVED lines=18> */
[----:B0-----:R-:W-:Y:S01]  /*9e80*/  @P0 IMAD.MOV.U32 R7, RZ, RZ, R15 ;  /* 0x000000ffff070224 */ /* 0x001fe200078e000f */
[----:B------:R-:W-:Y:S01]  /*9e90*/  @P0 MOV R6, R14 ;  /* 0x0000000e00060202 */ /* 0x000fe20000000f00 */
[----:B------:R-:W-:Y:S01]  /*9ea0*/  FMUL R87, R87, R155 ;  /* 0x0000009b57577220 */ /* 0x000fe20000400000 */
[----:B------:R-:W-:-:S02]  /*9eb0*/  F2FP.BF16.F32.PACK_AB R76, RZ, R76 ;  /* 0x0000004cff4c723e */ /* 0x000fc400000010ff */
[----:B------:R-:W-:Y:S01]  /*9ec0*/  F2FP.BF16.F32.PACK_AB R77, RZ, R77 ;  /* 0x0000004dff4d723e */ /* 0x000fe200000010ff */
[----:B------:R0:W-:Y:S01]  /*9ed0*/  @P0 STG.E.U16 desc[UR36][R6.64+0x30], R38 ;  /* 0x0000302606000986 */ /* 0x0001e2000c101524 */
[----:B------:R-:W-:Y:S02]  /*9ee0*/  ISETP.GT.AND P0, PT, R0, 0x20, P2 ;  /* 0x000000200000780c */ /* 0x000fe40001704270 */
[----:B------:R-:W-:Y:S02]  /*9ef0*/  F2FP.BF16.F32.PACK_AB R78, RZ, R78 ;  /* 0x0000004eff4e723e */ /* 0x000fe400000010ff */
[----:B------:R-:W-:Y:S02]  /*9f00*/  F2FP.BF16.F32.PACK_AB R79, RZ, R79 ;  /* 0x0000004fff4f723e */ /* 0x000fe400000010ff */
[----:B------:R-:W-:Y:S02]  /*9f10*/  F2FP.BF16.F32.PACK_AB R80, RZ, R80 ;  /* 0x00000050ff50723e */ /* 0x000fe400000010ff */
[----:B------:R-:W-:-:S02]  /*9f20*/  F2FP.BF16.F32.PACK_AB R81, RZ, R81 ;  /* 0x00000051ff51723e */ /* 0x000fc400000010ff */
[----:B------:R-:W-:Y:S01]  /*9f30*/  F2FP.BF16.F32.PACK_AB R82, RZ, R82 ;  /* 0x00000052ff52723e */ /* 0x000fe200000010ff */
[----:B0-----:R-:W-:Y:S01]  /*9f40*/  @P3 IMAD.MOV.U32 R6, RZ, RZ, R14 ;  /* 0x000000ffff063224 */ /* 0x001fe200078e000e */
[----:B------:R-:W-:Y:S01]  /*9f50*/  F2FP.BF16.F32.PACK_AB R83, RZ, R83 ;  /* 0x00000053ff53723e */ /* 0x000fe200000010ff */
[----:B------:R-:W-:Y:S01]  /*9f60*/  @P3 IMAD.MOV.U32 R7, RZ, RZ, R15 ;  /* 0x000000ffff073224 */ /* 0x000fe200078e000f */
[----:B------:R-:W-:Y:S02]  /*9f70*/  F2FP.BF16.F32.PACK_AB R84, RZ, R84 ;  /* 0x00000054ff54723e */ /* 0x000fe400000010ff */
[----:B------:R-:W-:Y:S02]  /*9f80*/  F2FP.BF16.F32.PACK_AB R85, RZ, R85 ;  /* 0x00000055ff55723e */ /* 0x000fe400000010ff */
[----:B------:R0:W-:Y:S01]  /*9f90*/  @P3 STG.E.U16 desc[UR36][R6.64+0x32], R39 ;  /* 0x0000322706003986 */ /* 0x0001e2000c101524 */
[C---:B------:R-:W-:Y:S02]  /*9fa0*/  ISETP.GT.AND P3, PT, R0.reuse, 0x21, P2 ;  /* 0x000000210000780c */ /* 0x040fe40001764270 */
[----:B------:R-:W-:Y:S01]  /*9fb0*/  F2FP.BF16.F32.PACK_AB R86, RZ, R86 ;  /* 0x00000056ff56723e */ /* 0x000fe200000010ff */
[----:B------:R-:W-:Y:S01]  /*9fc0*/  @P4 STG.E.U16 desc[UR36][R4.64+0x40], R40 ;  /* 0x0000402804004986 */ /* 0x000fe2000c101524 */
[----:B------:R-:W-:-:S02]  /*9fd0*/  ISETP.GT.AND P4, PT, R0, 0x28, P1 ;  /* 0x000000280000780c */ /* 0x000fc40000f84270 */
[----:B------:R-:W-:Y:S01]  /*9fe0*/  F2FP.BF16.F32.PACK_AB R87, RZ, R87 ;  /* 0x00000057ff57723e */ /* 0x000fe200000010ff */
[----:B------:R-:W-:Y:S01]  /*9ff0*/  @P5 STG.E.U16 desc[UR36][R4.64+0x42], R41 ;  /* 0x0000422904005986 */ /* 0x000fe2000c101524 */
[----:B------:R-:W-:Y:S01]  /*a000*/  ISETP.GT.AND P5, PT, R0, 0x29, P1 ;  /* 0x000000290000780c */ /* 0x000fe20000fa4270 */
[----:B0-----:R-:W-:Y:S02]  /*a010*/  @P0 IMAD.MOV.U32 R6, RZ, RZ, R14 ;  /* 0x000000ffff060224 */ /* 0x001fe400078e000e */
[----:B------:R-:W-:-:S05]  /*a020*/  @P0 IMAD.MOV.U32 R7, RZ, RZ, R15 ;  /* 0x000000ffff070224 */ /* 0x000fca00078e000f */
[----:B------:R0:W-:Y:S01]  /*a030*/  @P0 STG.E.U16 desc[UR36][R6.64+0x40], R42 ;  /* 0x0000402a06000986 */ /* 0x0001e2000c101524 */
[----:B------:R-:W-:Y:S01]  /*a040*/  ISETP.GT.AND P0, PT, R0, 0x28, P2 ;  /* 0x000000280000780c */ /* 0x000fe20001704270 */
[----:B0-----:R-:W-:Y:S02]  /*a050*/  @P3 IMAD.MOV.U32 R6, RZ, RZ, R14 ;  /* 0x000000ffff063224 */ /* 0x001fe400078e000e */
[----:B------:R-:W-:-:S05]  /*a060*/  @P3 IMAD.MOV.U32 R7, RZ, RZ, R15 ;  /* 0x000000ffff073224 */ /* 0x000fca00078e000f */
[----:B------:R0:W-:Y:S01]  /*a070*/  @P3 STG.E.U16 desc[UR36][R6.64+0x42], R43 ;  /* 0x0000422b06003986 */ /* 0x0001e2000c101524 */
[----:B------:R-:W-:-:S03]  /*a080*/  ISETP.GT.AND P3, PT, R0, 0x29, P2 ;  /* 0x000000290000780c */ /* 0x000fc60001764270 */
[----:B------:R-:W-:Y:S01]  /*a090*/  @P4 STG.E.U16 desc[UR36][R4.64+0x50], R44 ;  /* 0x0000502c04004986 */ /* 0x000fe2000c101524 */
[----:B------:R-:W-:-:S03]  /*a0a0*/  ISETP.GT.AND P4, PT, R0, 0x30, P1 ;  /* 0x000000300000780c */ /* 0x000fc60000f84270 */
        /* <DEDUP_REMOVED lines=14> */
[----:B0-----:R-:W-:Y:S01]  /*a190*/  @P0 IMAD.MOV.U32 R6, RZ, RZ, R14 ;  /* 0x000000ffff060224 */ /* 0x001fe200078e000e */
[----:B------:R-:W-:-:S05]  /*a1a0*/  @P0 MOV R7, R15 ;  /* 0x0000000f00070202 */ /* 0x000fca0000000f00 */
        /* <DEDUP_REMOVED lines=37> */
[----:B------:R-:W-:Y:S02]  /*a400*/  ISETP.GT.AND P0, PT, R0, 0x50, P2 ;  /* 0x000000500000780c */ /* 0x000fe40001704270 */
[----:B0-----:R-:W-:Y:S01]  /*a410*/  @P3 MOV R6, R14 ;  /* 0x0000000e00063202 */ /* 0x001fe20000000f00 */
        /* <DEDUP_REMOVED lines=35> */
[----:B0-----:R-:W-:Y:S01]  /*a650*/  @P3 IMAD.MOV.U32 R6, RZ, RZ, R14 ;  /* 0x000000ffff063224 */ /* 0x001fe200078e000e */
[----:B------:R-:W-:-:S05]  /*a660*/  @P3 MOV R7, R15 ;  /* 0x0000000f00073202 */ /* 0x000fca0000000f00 */
        /* <DEDUP_REMOVED lines=13> */
[C---:B------:R-:W-:Y:S02]  /*a740*/  ISETP.GT.AND P3, PT, R0.reuse, 0x78, P1 ;  /* 0x000000780000780c */ /* 0x040fe40000f64270 */
[C---:B------:R-:W-:Y:S01]  /*a750*/  ISETP.GT.AND P1, PT, R0.reuse, 0x79, P1 ;  /* 0x000000790000780c */ /* 0x040fe20000f24270 */
[----:B------:R-:W-:Y:S01]  /*a760*/  @P4 STG.E.U16 desc[UR36][R4.64+0xe0], R80 ;  /* 0x0000e05004004986 */ /* 0x000fe2000c101524 */
[----:B------:R-:W-:-:S03]  /*a770*/  ISETP.GT.AND P4, PT, R0, 0x71, P2 ;  /* 0x000000710000780c */ /* 0x000fc60001784270 */
[----:B------:R-:W-:Y:S01]  /*a780*/  @P5 STG.E.U16 desc[UR36][R4.64+0xe2], R81 ;  /* 0x0000e25104005986 */ /* 0x000fe2000c101524 */
[C---:B------:R-:W-:Y:S02]  /*a790*/  ISETP.GT.AND P5, PT, R0.reuse, 0x78, P2 ;  /* 0x000000780000780c */ /* 0x040fe400017a4270 */
[----:B------:R-:W-:Y:S01]  /*a7a0*/  ISETP.GT.AND P2, PT, R0, 0x79, P2 ;  /* 0x000000790000780c */ /* 0x000fe20001744270 */
[----:B0-----:R-:W-:Y:S02]  /*a7b0*/  @P0 IMAD.MOV.U32 R6, RZ, RZ, R14 ;  /* 0x000000ffff060224 */ /* 0x001fe400078e000e */
[----:B------:R-:W-:-:S05]  /*a7c0*/  @P0 IMAD.MOV.U32 R7, RZ, RZ, R15 ;  /* 0x000000ffff070224 */ /* 0x000fca00078e000f */
[----:B------:R0:W-:Y:S02]  /*a7d0*/  @P0 STG.E.U16 desc[UR36][R6.64+0xe0], R82 ;  /* 0x0000e05206000986 */ /* 0x0001e4000c101524 */
[----:B0-----:R-:W-:Y:S02]  /*a7e0*/  @P4 IMAD.MOV.U32 R6, RZ, RZ, R14 ;  /* 0x000000ffff064224 */ /* 0x001fe400078e000e */
[----:B------:R-:W-:-:S05]  /*a7f0*/  @P4 IMAD.MOV.U32 R7, RZ, RZ, R15 ;  /* 0x000000ffff074224 */ /* 0x000fca00078e000f */
[----:B------:R-:W-:Y:S04]  /*a800*/  @P4 STG.E.U16 desc[UR36][R6.64+0xe2], R83 ;  /* 0x0000e25306004986 */ /* 0x000fe8000c101524 */
[----:B------:R-:W-:Y:S04]  /*a810*/  @P3 STG.E.U16 desc[UR36][R4.64+0xf0], R84 ;  /* 0x0000f05404003986 */ /* 0x000fe8000c101524 */
[----:B------:R0:W-:Y:S02]  /*a820*/  @P1 STG.E.U16 desc[UR36][R4.64+0xf2], R85 ;  /* 0x0000f25504001986 */ /* 0x0001e4000c101524 */
[----:B0-----:R-:W-:-:S02]  /*a830*/  @P5 IMAD.MOV.U32 R4, RZ, RZ, R14 ;  /* 0x000000ffff045224 */ /* 0x001fc400078e000e */
[----:B------:R-:W-:-:S05]  /*a840*/  @P5 IMAD.MOV.U32 R5, RZ, RZ, R15 ;  /* 0x000000ffff055224 */ /* 0x000fca00078e000f */
[----:B------:R0:W-:Y:S04]  /*a850*/  @P5 STG.E.U16 desc[UR36][R4.64+0xf0], R86 ;  /* 0x0000f05604005986 */ /* 0x0001e8000c101524 */
[----:B------:R0:W-:Y:S02]  /*a860*/  @P2 STG.E.U16 desc[UR36][R14.64+0xf2], R87 ;  /* 0x0000f2570e002986 */ /* 0x0001e4000c101524 */
.L_x_284:
[----:B------:R-:W-:Y:S05]  /*a870*/  BSYNC B0 ;  /* 0x0000000000007941 */ /* 0x000fea0003800000 */
.L_x_32:
[----:B------:R-:W-:Y:S01]  /*a880*/  ULDC UR4, c[0x0][0xc] ;  /* 0x0000030000047ab9 */ /* 0x000fe20000000800 */
[----:B------:R-:W-:Y:S01]  /*a890*/  ULDC UR5, c[0x0][0x10] ;  /* 0x0000040000057ab9 */ /* 0x000fe20000000800 */
[----:B0-----:R-:W0:Y:S01]  /*a8a0*/  LDC R3, c[0x0][0x14] ;  /* 0x00000500ff037b82 */ /* 0x001e220000000800 */
[----:B------:R-:W-:Y:S01]  /*a8b0*/  UIMAD.WIDE.U32 UR4, UR4, UR5, URZ ;  /* 0x00000005040472a5 */ /* 0x000fe2000f8e003f */
[----:B------:R-:W-:Y:S01]  /*a8c0*/  PRMT R0, RZ, 0x7610, R0 ;  /* 0x00007610ff007816 */ /* 0x000fe20000000000 */
[----:B-----5:R-:W-:Y:S01]  /*a8d0*/  IMAD.MOV.U32 R154, RZ, RZ, -0x1 ;  /* 0xffffffffff9a7424 */ /* 0x020fe200078e00ff */
[----:B------:R-:W-:-:S03]  /*a8e0*/  MOV R23, 0xffffffff ;  /* 0xffffffff00177802 */ /* 0x000fc60000000f00 */
[----:B0-----:R-:W-:-:S04]  /*a8f0*/  IMAD.WIDE.U32 R16, R3, UR4, R16 ;  /* 0x0000000403107c25 */ /* 0x001fc8000f8e0010 */
[----:B------:R-:W-:Y:S01]  /*a900*/  IMAD R3, R3, UR5, RZ ;  /* 0x0000000503037c24 */ /* 0x000fe2000f8e02ff */
[----:B------:R-:W-:Y:S02]  /*a910*/  ULDC.64 UR4, c[0x0][0x650] ;  /* 0x0001940000047ab9 */ /* 0x000fe40000000a00 */
[----:B------:R-:W-:Y:S01]  /*a920*/  ISETP.GE.U32.AND P0, PT, R16, UR4, PT ;  /* 0x0000000410007c0c */ /* 0x000fe2000bf06070 */
[----:B------:R-:W-:-:S05]  /*a930*/  IMAD.IADD R17, R17, 0x1, R3 ;  /* 0x0000000111117824 */ /* 0x000fca00078e0203 */
[----:B------:R-:W-:-:S13]  /*a940*/  ISETP.GE.U32.AND.EX P0, PT, R17, UR5, PT, P0 ;  /* 0x0000000511007c0c */ /* 0x000fda000bf06100 */
[----:B------:R-:W-:Y:S05]  /*a950*/  @P0 BRA `(.L_x_285) ;  /* 0x0000000400640947 */ /* 0x000fea0003800000 */
[----:B------:R-:W0:Y:S01]  /*a960*/  S2R R12, SR_CTAID.X ;  /* 0x00000000000c7919 */ /* 0x000e220000002500 */
[----:B-12---:R-:W1:Y:S01]  /*a970*/  LDC.64 R10, c[0x0][0x628] ;  /* 0x00018a00ff0a7b82 */ /* 0x006e620000000a00 */
[----:B------:R-:W-:Y:S01]  /*a980*/  ULDC UR4, c[0x0][0x150] ;  /* 0x0000540000047ab9 */ /* 0x000fe20000000800 */
[----:B------:R-:W-:Y:S01]  /*a990*/  IMAD.MOV.U32 R8, RZ, RZ, R16 ;  /* 0x000000ffff087224 */ /* 0x000fe200078e0010 */
[----:B------:R-:W2:Y:S01]  /*a9a0*/  S2R R24, SR_CTAID.Y ;  /* 0x0000000000187919 */ /* 0x000ea20000002600 */
[----:B------:R-:W-:-:S04]  /*a9b0*/  IMAD.MOV.U32 R9, RZ, RZ, R17 ;  /* 0x000000ffff097224 */ /* 0x000fc800078e0011 */
[----:B------:R-:W2:Y:S08]  /*a9c0*/  LDC R21, c[0x0][0x144] ;  /* 0x00005100ff157b82 */ /* 0x000eb00000000800 */
[----:B------:R-:W2:Y:S08]  /*a9d0*/  LDC R0, c[0x0][0x630] ;  /* 0x00018c00ff007b82 */ /* 0x000eb00000000800 */
[----:B------:R-:W2:Y:S01]  /*a9e0*/  LDC.64 R14, c[0x0][0x620] ;  /* 0x00018800ff0e7b82 */ /* 0x000ea20000000a00 */
[----:B-1----:R-:W-:-:S04]  /*a9f0*/  ISETP.NE.U32.AND P0, PT, R10, RZ, PT ;  /* 0x000000ff0a00720c */ /* 0x002fc80003f05070 */
[----:B------:R-:W-:Y:S02]  /*aa00*/  ISETP.NE.AND.EX P0, PT, R11, RZ, PT, P0 ;  /* 0x000000ff0b00720c */ /* 0x000fe40003f05300 */
[----:B0-----:R-:W-:-:S05]  /*aa10*/  I2FP.F32.U32 R3, R12 ;  /* 0x0000000c00037245 */ /* 0x001fca0000201000 */
[----:B------:R-:W-:-:S04]  /*aa20*/  FMUL R3, R3, UR4 ;  /* 0x0000000403037c20 */ /* 0x000fc80008400000 */
[----:B------:R0:W1:Y:S02]  /*aa30*/  F2I.U32.TRUNC.NTZ R20, R3 ;  /* 0x0000000300147305 */ /* 0x000064000020f000 */
[----:B------:R-:W-:Y:S05]  /*aa40*/  @!P0 BRA `(.L_x_286) ;  /* 0x0000000000288947 */ /* 0x000fea0003800000 */
[----:B0-----:R-:W0:Y:S02]  /*aa50*/  LDC R3, c[0x0][0x634] ;  /* 0x00018d00ff037b82 */ /* 0x001e240000000800 */
        /* <DEDUP_REMOVED lines=9> */
.L_x_286:
[----:B------:R-:W5:Y:S01]  /*aaf0*/  LDC.64 R30, c[0x0][0x640] ;  /* 0x00019000ff1e7b82 */ /* 0x000f620000000a00 */
[-CC-:B--2---:R-:W-:Y:S01]  /*ab00*/  SHF.R.U64 R23, R8, R0.reuse, R9.reuse ;  /* 0x0000000008177219 */ /* 0x184fe20000001209 */
[----:B-1----:R-:W-:Y:S01]  /*ab10*/  IMAD.MOV R20, RZ, RZ, -R20 ;  /* 0x000000ffff147224 */ /* 0x002fe200078e0a14 */
[----:B------:R-:W-:Y:S01]  /*ab20*/  SHF.R.U32.HI R0, RZ, R0, R9 ;  /* 0x00000000ff007219 */ /* 0x000fe20000011609 */
[----:B------:R-:W-:Y:S01]  /*ab30*/  ULDC UR4, c[0x0][0x154] ;  /* 0x0000550000047ab9 */ /* 0x000fe20000000800 */
[----:B0-----:R-:W-:Y:S01]  /*ab40*/  IADD3 R3, P0, RZ, -R23, RZ ;  /* 0x80000017ff037210 */ /* 0x001fe20007f1e0ff */
[----:B------:R-:W-:Y:S02]  /*ab50*/  IMAD R26, R21, R20, R12 ;  /* 0x00000014151a7224 */ /* 0x000fe400078e020c */
[----:B------:R-:W0:Y:S01]  /*ab60*/  LDC R6, c[0x0][0x618] ;  /* 0x00018600ff067b82 */ /* 0x000e220000000800 */
[----:B------:R-:W-:Y:S02]  /*ab70*/  IMAD.MOV.U32 R7, RZ, RZ, 0x1 ;  /* 0x00000001ff077424 */ /* 0x000fe400078e00ff */
[----:B------:R-:W-:-:S04]  /*ab80*/  IMAD.X R5, RZ, RZ, ~R0, P0 ;  /* 0x000000ffff057224 */ /* 0x000fc800000e0e00 */
[-C--:B------:R-:W-:Y:S01]  /*ab90*/  IMAD R0, R5, R14.reuse, RZ ;  /* 0x0000000e05007224 */ /* 0x080fe200078e02ff */
[----:B------:R-:W1:Y:S01]  /*aba0*/  LDC R8, c[0x0][0x608] ;  /* 0x00018200ff087b82 */ /* 0x000e620000000800 */
[----:B------:R-:W-:-:S04]  /*abb0*/  IMAD.WIDE.U32 R4, R3, R14, R16 ;  /* 0x0000000e03047225 */ /* 0x000fc800078e0010 */
[----:B------:R-:W-:Y:S01]  /*abc0*/  IMAD R3, R3, R15, R0 ;  /* 0x0000000f03037224 */ /* 0x000fe200078e0200 */
[----:B------:R-:W-:Y:S02]  /*abd0*/  I2FP.F32.U32 R0, R24 ;  /* 0x0000001800007245 */ /* 0x000fe40000201000 */
[----:B------:R-:W2:Y:S01]  /*abe0*/  LDC R28, c[0x0][0x658] ;  /* 0x00019600ff1c7b82 */ /* 0x000ea20000000800 */
[----:B------:R-:W-:Y:S01]  /*abf0*/  IMAD.IADD R3, R5, 0x1, R3 ;  /* 0x0000000105037824 */ /* 0x000fe200078e0203 */
[----:B-----5:R-:W-:Y:S01]  /*ac00*/  ISETP.NE.U32.AND P0, PT, R30, RZ, PT ;  /* 0x000000ff1e00720c */ /* 0x020fe20003f05070 */
[----:B------:R-:W-:Y:S01]  /*ac10*/  FMUL R0, R0, UR4 ;  /* 0x0000000400007c20 */ /* 0x000fe20008400000 */
[----:B------:R-:W-:Y:S02]  /*ac20*/  IMAD.MOV.U32 R5, RZ, RZ, -0x1 ;  /* 0xffffffffff057424 */ /* 0x000fe400078e00ff */
[----:B------:R-:W-:Y:S01]  /*ac30*/  ISETP.NE.AND.EX P0, PT, R31, RZ, PT, P0 ;  /* 0x000000ff1f00720c */ /* 0x000fe20003f05300 */
[----:B------:R1:W2:Y:S01]  /*ac40*/  F2I.U32.TRUNC.NTZ R13, R0 ;  /* 0x00000000000d7305 */ /* 0x0002a2000020f000 */
[----:B------:R-:W3:Y:S01]  /*ac50*/  LDC R15, c[0x0][0x148] ;  /* 0x00005200ff0f7b82 */ /* 0x000ee20000000800 */
[----:B0-----:R-:W-:-:S02]  /*ac60*/  SHF.R.U64 R12, R4, R6, R3 ;  /* 0x00000006040c7219 */ /* 0x001fc40000001203 */
[----:B------:R-:W-:-:S05]  /*ac70*/  SHF.R.U32.HI R3, RZ, R6, R3 ;  /* 0x00000006ff037219 */ /* 0x000fca0000011603 */
[----:B------:R-:W0:Y:S01]  /*ac80*/  LDC R20, c[0x0][0x600] ;  /* 0x00018000ff147b82 */ /* 0x000e220000000800 */
[-CC-:B-1----:R-:W-:Y:S02]  /*ac90*/  SHF.R.U64 R10, R12, R8.reuse, R3.reuse ;  /* 0x000000080c0a7219 */ /* 0x182fe40000001203 */
[----:B------:R-:W-:-:S05]  /*aca0*/  SHF.R.U32.HI R3, RZ, R8, R3 ;  /* 0x00000008ff037219 */ /* 0x000fca0000011603 */
[----:B------:R-:W1:Y:S01]  /*acb0*/  LDC R21, c[0x0][0x648] ;  /* 0x00019200ff157b82 */ /* 0x000e620000000800 */
[-C--:B--2---:R-:W-:Y:S02]  /*acc0*/  SHF.L.U32 R4, R5, R28.reuse, RZ ;  /* 0x0000001c05047219 */ /* 0x084fe400000006ff */
[-CC-:B------:R-:W-:Y:S02]  /*acd0*/  SHF.R.U64 R14, R10, R28.reuse, R3.reuse ;  /* 0x0000001c0a0e7219 */ /* 0x180fe40000001203 */
[----:B------:R-:W-:Y:S02]  /*ace0*/  SHF.R.U32.HI R5, RZ, R28, R3 ;  /* 0x0000001cff057219 */ /* 0x000fe40000011603 */
[----:B------:R-:W-:Y:S01]  /*acf0*/  LOP3.LUT R153, RZ, R4, RZ, 0x33, !PT ;  /* 0x00000004ff997212 */ /* 0x000fe200078e33ff */
[----:B------:R-:W2:Y:S01]  /*ad00*/  LDC R25, c[0x0][0x638] ;  /* 0x00018e00ff197b82 */ /* 0x000ea20000000800 */
[----:B------:R-:W-:Y:S01]  /*ad10*/  SHF.L.U32 R28, R7, R28, RZ ;  /* 0x0000001c071c7219 */ /* 0x000fe200000006ff */
[----:B------:R-:W-:-:S06]  /*ad20*/  IMAD.MOV.U32 R4, RZ, RZ, R14 ;  /* 0x000000ffff047224 */ /* 0x000fcc00078e000e */
[----:B------:R-:W0:Y:S01]  /*ad30*/  LDC R27, c[0x0][0x610] ;  /* 0x00018400ff1b7b82 */ /* 0x000e220000000800 */
[----:B------:R-:W-:Y:S05]  /*ad40*/  @!P0 BRA `(.L_x_287) ;  /* 0x0000000000288947 */ /* 0x000fea0003800000 */
[----:B------:R-:W5:Y:S02]  /*ad50*/  LDC R3, c[0x0][0x64c] ;  /* 0x00019300ff037b82 */ /* 0x000f640000000800 */
[----:B-----5:R-:W-:-:S05]  /*ad60*/  IADD3 R3, P0, R14, R3, RZ ;  /* 0x000000030e037210 */ /* 0x020fca0007f1e0ff */
[----:B------:R-:W-:-:S04]  /*ad70*/  IMAD.X R11, RZ, RZ, R5, P0 ;  /* 0x000000ffff0b7224 */ /* 0x000fc800000e0605 */
[----:B------:R-:W-:-:S04]  /*ad80*/  IMAD.WIDE.U32 R4, R11, R30, RZ ;  /* 0x0000001e0b047225 */ /* 0x000fc800078e00ff */
[----:B------:R-:W-:-:S04]  /*ad90*/  IMAD.WIDE.U32 R6, P0, R3, R31, R4 ;  /* 0x0000001f03067225 */ /* 0x000fc80007800004 */
[----:B------:R-:W-:Y:S01]  /*ada0*/  IMAD.WIDE.U32 R4, R3, R30, RZ ;  /* 0x0000001e03047225 */ /* 0x000fe200078e00ff */
[----:B------:R-:W-:-:S03]  /*adb0*/  IADD3.X R9, RZ, RZ, RZ, P0, !PT ;  /* 0x000000ffff097210 */ /* 0x000fc600007fe4ff */
[----:B------:R-:W-:Y:S01]  /*adc0*/  IMAD.MOV.U32 R8, RZ, RZ, R7 ;  /* 0x000000ffff087224 */ /* 0x000fe200078e0007 */
[----:B------:R-:W-:-:S05]  /*add0*/  IADD3 RZ, P0, R5, R6, RZ ;  /* 0x0000000605ff7210 */ /* 0x000fca0007f1e0ff */
[----:B------:R-:W-:-:S08]  /*ade0*/  IMAD.WIDE.U32.X R4, R11, R31, R8, P0 ;  /* 0x0000001f0b047225 */ /* 0x000fd000000e0408 */
.L_x_287:
[----:B------:R-:W-:Y:S01]  /*adf0*/  ISETP.NE.AND P0, PT, R2, 0x1, PT ;  /* 0x000000010200780c */ /* 0x000fe20003f05270 */
[----:B------:R-:W-:Y:S01]  /*ae00*/  IMAD.MOV R13, RZ, RZ, -R13 ;  /* 0x000000ffff0d7224 */ /* 0x000fe200078e0a0d */
[----:B-1----:R-:W-:Y:S01]  /*ae10*/  SHF.R.U64 R0, R4, R21, R5 ;  /* 0x0000001504007219 */ /* 0x002fe20000001205 */
[----:B0-----:R-:W-:Y:S01]  /*ae20*/  VIADD R5, R20, 0xffffffff ;  /* 0xffffffff14057836 */ /* 0x001fe20000000000 */
[----:B------:R-:W-:-:S03]  /*ae30*/  LOP3.LUT R153, R10, R153, RZ, 0xc0, !PT ;  /* 0x000000990a997212 */ /* 0x000fc600078ec0ff */
[----:B------:R-:W-:Y:S01]  /*ae40*/  IMAD.MOV R3, RZ, RZ, -R0 ;  /* 0x000000ffff037224 */ /* 0x000fe200078e0a00 */
[----:B------:R-:W-:Y:S01]  /*ae50*/  LOP3.LUT R5, R12, R5, RZ, 0xc0, !PT ;  /* 0x000000050c057212 */ /* 0x000fe200078ec0ff */
[----:B------:R-:W-:Y:S02]  /*ae60*/  IMAD R153, R28, R0, R153 ;  /* 0x000000001c997224 */ /* 0x000fe400078e0299 */
[----:B--2---:R-:W-:Y:S02]  /*ae70*/  IMAD R0, R3, R25, R14 ;  /* 0x0000001903007224 */ /* 0x004fe400078e020e */
[----:B---3--:R-:W-:Y:S02]  /*ae80*/  @P0 IMAD R26, R15, R13, R24 ;  /* 0x0000000d0f1a0224 */ /* 0x008fe400078e0218 */
[----:B------:R-:W-:Y:S02]  /*ae90*/  IMAD R4, R0, R20, R5 ;  /* 0x0000001400047224 */ /* 0x000fe400078e0205 */
[----:B------:R-:W-:-:S02]  /*aea0*/  IMAD R153, R153, R27, R26 ;  /* 0x0000001b99997224 */ /* 0x000fc400078e021a */
[----:B------:R-:W-:-:S03]  /*aeb0*/  IMAD.MOV.U32 R3, RZ, RZ, 0x1 ;  /* 0x00000001ff037424 */ /* 0x000fc600078e00ff */
[----:B------:R-:W-:Y:S02]  /*aec0*/  SEL R154, R4, R153, !P0 ;  /* 0x00000099049a7207 */ /* 0x000fe40004000000 */
[----:B------:R-:W-:Y:S02]  /*aed0*/  PRMT R0, R3, 0x7610, R0 ;  /* 0x0000761003007816 */ /* 0x000fe40000000000 */
[----:B------:R-:W-:-:S07]  /*aee0*/  SEL R153, R153, R4, !P0 ;  /* 0x0000000499997207 */ /* 0x000fce0004000000 */
.L_x_285:
[----:B------:R-:W-:-:S13]  /*aef0*/  LOP3.LUT P0, RZ, R0, 0xff, RZ, 0xc0, !PT ;  /* 0x000000ff00ff7812 */ /* 0x000fda000780c0ff */
[----:B------:R-:W-:Y:S05]  /*af00*/  @P0 BRA `(.L_x_288) ;  /* 0xffffff6000bc0947 */ /* 0x000fea000383ffff */
[----:B------:R-:W-:Y:S05]  /*af10*/  EXIT ;  /* 0x000000000000794d */ /* 0x000fea0003800000 */
.L_x_7:
[----:B0-----:R-:W-:Y:S01]  /*af20*/  ULDC.64 UR4, c[0x0][0x650] ;  /* 0x0001940000047ab9 */ /* 0x001fe20000000a00 */
        /* <DEDUP_REMOVED lines=20> */
[----:B------:R-:W-:Y:S01]  /*b070*/  IMAD.WIDE.U32 R8, R13, R14, RZ ;  /* 0x0000000e0d087225 */ /* 0x000fe200078e00ff */
[----:B------:R-:W-:-:S03]  /*b080*/  MOV R12, R11 ;  /* 0x0000000b000c7202 */ /* 0x000fc60000000f00 */
[----:B------:R-:W-:Y:S01]  /*b090*/  IMAD.X R13, RZ, RZ, RZ, P0 ;  /* 0x000000ffff0d7224 */ /* 0x000fe200000e06ff */
[----:B------:R-:W-:-:S05]  /*b0a0*/  IADD3 RZ, P0, R9, R10, RZ ;  /* 0x0000000a09ff7210 */ /* 0x000fca0007f1e0ff */
[----:B------:R-:W-:-:S08]  /*b0b0*/  IMAD.WIDE.U32.X R12, R23, R15, R12, P0 ;  /* 0x0000000f170c7225 */ /* 0x000fd000000e040c */
.L_x_290:
[----:B------:R-:W0:Y:S01]  /*b0c0*/  LDC.64 R28, c[0x0][0x640] ;  /* 0x00019000ff1c7b82 */ /* 0x000e220000000a00 */
[-CC-:B------:R-:W-:Y:S01]  /*b0d0*/  SHF.R.U64 R22, R12, R6.reuse, R13.reuse ;  /* 0x000000060c167219 */ /* 0x180fe2000000120d */
[----:B------:R-:W-:Y:S01]  /*b0e0*/  IMAD.MOV.U32 R30, RZ, RZ, 0x1 ;  /* 0x00000001ff1e7424 */ /* 0x000fe200078e00ff */
[----:B------:R-:W-:Y:S02]  /*b0f0*/  SHF.R.U32.HI R6, RZ, R6, R13 ;  /* 0x00000006ff067219 */ /* 0x000fe4000001160d */
[----:B------:R-:W-:-:S03]  /*b100*/  IADD3 R11, P0, RZ, -R22, RZ ;  /* 0x80000016ff0b7210 */ /* 0x000fc60007f1e0ff */
[----:B------:R-:W1:Y:S02]  /*b110*/  LDC R10, c[0x0][0x618] ;  /* 0x00018600ff0a7b82 */ /* 0x000e640000000800 */
[----:B------:R-:W-:-:S04]  /*b120*/  IMAD.X R9, RZ, RZ, ~R6, P0 ;  /* 0x000000ffff097224 */ /* 0x000fc800000e0e06 */
[-C--:B------:R-:W-:Y:S02]  /*b130*/  IMAD R6, R9, R24.reuse, RZ ;  /* 0x0000001809067224 */ /* 0x080fe400078e02ff */
[----:B------:R-:W2:Y:S01]  /*b140*/  LDC R12, c[0x0][0x608] ;  /* 0x00018200ff0c7b82 */ /* 0x000ea20000000800 */
[----:B------:R-:W-:-:S04]  /*b150*/  IMAD.WIDE.U32 R8, R11, R24, R16 ;  /* 0x000000180b087225 */ /* 0x000fc800078e0010 */
[----:B------:R-:W-:-:S03]  /*b160*/  IMAD R11, R11, R25, R6 ;  /* 0x000000190b0b7224 */ /* 0x000fc600078e0206 */
[----:B------:R-:W3:Y:S01]  /*b170*/  LDC R27, c[0x0][0x658] ;  /* 0x00019600ff1b7b82 */ /* 0x000ee20000000800 */
[----:B------:R-:W-:Y:S01]  /*b180*/  IMAD.IADD R9, R9, 0x1, R11 ;  /* 0x0000000109097824 */ /* 0x000fe200078e020b */
[----:B0-----:R-:W-:-:S04]  /*b190*/  ISETP.NE.U32.AND P0, PT, R28, RZ, PT ;  /* 0x000000ff1c00720c */ /* 0x001fc80003f05070 */
[----:B------:R-:W-:Y:S02]  /*b1a0*/  ISETP.NE.AND.EX P0, PT, R29, RZ, PT, P0 ;  /* 0x000000ff1d00720c */ /* 0x000fe40003f05300 */
[----:B------:R-:W0:Y:S01]  /*b1b0*/  LDC R20, c[0x0][0x600] ;  /* 0x00018000ff147b82 */ /* 0x000e220000000800 */
[-CC-:B-1----:R-:W-:Y:S01]  /*b1c0*/  SHF.R.U64 R14, R8, R10.reuse, R9.reuse ;  /* 0x0000000a080e7219 */ /* 0x182fe20000001209 */
[----:B------:R-:W-:Y:S01]  /*b1d0*/  IMAD.MOV.U32 R8, RZ, RZ, -0x1 ;  /* 0xffffffffff087424 */ /* 0x000fe200078e00ff */
[----:B------:R-:W-:-:S05]  /*b1e0*/  SHF.R.U32.HI R9, RZ, R10, R9 ;  /* 0x0000000aff097219 */ /* 0x000fca0000011609 */
[----:B------:R-:W1:Y:S01]  /*b1f0*/  LDC R24, c[0x0][0x648] ;  /* 0x00019200ff187b82 */ /* 0x000e620000000800 */
[-CC-:B--2---:R-:W-:Y:S02]  /*b200*/  SHF.R.U64 R23, R14, R12.reuse, R9.reuse ;  /* 0x0000000c0e177219 */ /* 0x184fe40000001209 */
[----:B------:R-:W-:-:S05]  /*b210*/  SHF.R.U32.HI R6, RZ, R12, R9 ;  /* 0x0000000cff067219 */ /* 0x000fca0000011609 */
[----:B------:R-:W2:Y:S01]  /*b220*/  LDC R26, c[0x0][0x638] ;  /* 0x00018e00ff1a7b82 */ /* 0x000ea20000000800 */
[-C--:B---3--:R-:W-:Y:S02]  /*b230*/  SHF.L.U32 R8, R8, R27.reuse, RZ ;  /* 0x0000001b08087219 */ /* 0x088fe400000006ff */
[-CC-:B------:R-:W-:Y:S02]  /*b240*/  SHF.R.U64 R25, R23, R27.reuse, R6.reuse ;  /* 0x0000001b17197219 */ /* 0x180fe40000001206 */
[----:B------:R-:W-:Y:S02]  /*b250*/  LOP3.LUT R32, RZ, R8, RZ, 0x33, !PT ;  /* 0x00000008ff207212 */ /* 0x000fe400078e33ff */
[----:B------:R-:W-:Y:S01]  /*b260*/  SHF.R.U32.HI R9, RZ, R27, R6 ;  /* 0x0000001bff097219 */ /* 0x000fe20000011606 */
[----:B------:R-:W3:Y:S01]  /*b270*/  LDC R31, c[0x0][0x610] ;  /* 0x00018400ff1f7b82 */ /* 0x000ee20000000800 */
[----:B------:R-:W-:Y:S01]  /*b280*/  IMAD.MOV.U32 R8, RZ, RZ, R25 ;  /* 0x000000ffff087224 */ /* 0x000fe200078e0019 */
[----:B------:R-:W-:Y:S06]  /*b290*/  @!P0 BRA `(.L_x_291) ;  /* 0x0000000000288947 */ /* 0x000fec0003800000 */
        /* <DEDUP_REMOVED lines=10> */
.L_x_291:
[----:B------:R-:W-:Y:S01]  /*b340*/  ISETP.NE.AND P0, PT, R2, 0x1, PT ;  /* 0x000000010200780c */ /* 0x000fe20003f05270 */
[----:B------:R-:W-:Y:S01]  /*b350*/  IMAD.MOV.U32 R13, RZ, RZ, R22 ;  /* 0x000000ffff0d7224 */ /* 0x000fe200078e0016 */
[----:B-1----:R-:W-:Y:S01]  /*b360*/  SHF.R.U64 R6, R8, R24, R9 ;  /* 0x0000001808067219 */ /* 0x002fe20000001209 */
[----:B0-----:R-:W-:Y:S01]  /*b370*/  VIADD R9, R20, 0xffffffff ;  /* 0xffffffff14097836 */ /* 0x001fe20000000000 */
[----:B------:R-:W-:Y:S02]  /*b380*/  SHF.L.U32 R30, R30, R27, RZ ;  /* 0x0000001b1e1e7219 */ /* 0x000fe400000006ff */
[----:B------:R-:W-:Y:S01]  /*b390*/  LOP3.LUT R5, R23, R32, RZ, 0xc0, !PT ;  /* 0x0000002017057212 */ /* 0x000fe200078ec0ff */
[----:B------:R-:W-:-:S04]  /*b3a0*/  IMAD.MOV R8, RZ, RZ, -R6 ;  /* 0x000000ffff087224 */ /* 0x000fc800078e0a06 */
[----:B------:R-:W-:Y:S01]  /*b3b0*/  IMAD R6, R30, R6, R5 ;  /* 0x000000061e067224 */ /* 0x000fe200078e0205 */
[----:B------:R-:W-:Y:S01]  /*b3c0*/  LOP3.LUT R5, R14, R9, RZ, 0xc0, !PT ;  /* 0x000000090e057212 */ /* 0x000fe200078ec0ff */
[----:B------:R-:W-:Y:S02]  /*b3d0*/  @P0 IMAD R3, R7, R21, R4 ;  /* 0x0000001507030224 */ /* 0x000fe400078e0204 */
[----:B--2---:R-:W-:Y:S02]  /*b3e0*/  IMAD R4, R8, R26, R25 ;  /* 0x0000001a08047224 */ /* 0x004fe400078e0219 */
[----:B---3--:R-:W-:Y:S02]  /*b3f0*/  IMAD R3, R6, R31, R3 ;  /* 0x0000001f06037224 */ /* 0x008fe400078e0203 */
[----:B------:R-:W-:Y:S02]  /*b400*/  IMAD R4, R4, R20, R5 ;  /* 0x0000001404047224 */ /* 0x000fe400078e0205 */
[----:B------:R-:W-:-:S03]  /*b410*/  IMAD.MOV.U32 R6, RZ, RZ, 0x1 ;  /* 0x00000001ff067424 */ /* 0x000fc600078e00ff */
[----:B------:R-:W-:Y:S02]  /*b420*/  SEL R20, R4, R3, !P0 ;  /* 0x0000000304147207 */ /* 0x000fe40004000000 */
[----:B------:R-:W-:-:S07]  /*b430*/  SEL R12, R3, R4, !P0 ;  /* 0x00000004030c7207 */ /* 0x000fce0004000000 */
.L_x_289:
[----:B------:R-:W-:-:S08]  /*b440*/  NOP ;  /* 0x0000000000007918 */ /* 0x000fd00000000000 */
[----:B------:R-:W0:-:S00]  /*b450*/  USETMAXREG.DEALLOC.CTAPOOL 0x28 ;  /* 0x00000028000079c8 */ /* 0x000e0000080e0500 */
[----:B0-----:R-:W-:-:S13]  /*b460*/  ISETP.NE.AND P0, PT, R0, RZ, PT ;  /* 0x000000ff0000720c */ /* 0x001fda0003f05270 */
[----:B------:R-:W-:Y:S05]  /*b470*/  @P0 EXIT ;  /* 0x000000000000094d */ /* 0x000fea0003800000 */
[----:B------:R-:W-:Y:S01]  /*b480*/  LOP3.LUT P0, RZ, R6, 0xff, RZ, 0xc0, !PT ;  /* 0x000000ff06ff7812 */ /* 0x000fe2000780c0ff */
[----:B------:R-:W-:Y:S01]  /*b490*/  IMAD.MOV.U32 R9, RZ, RZ, RZ ;  /* 0x000000ffff097224 */ /* 0x000fe200078e00ff */
[----:B------:R-:W-:-:S11]  /*b4a0*/  MOV R10, 0x1 ;  /* 0x00000001000a7802 */ /* 0x000fd60000000f00 */
[----:B------:R-:W-:Y:S05]  /*b4b0*/  @!P0 BRA `(.L_x_292) ;  /* 0x0000000c00848947 */ /* 0x000fea0003800000 */
[----:B------:R-:W0:Y:S01]  /*b4c0*/  LDC R0, c[0x0][0x28c] ;  /* 0x0000a300ff007b82 */ /* 0x000e220000000800 */
[----:B------:R-:W-:Y:S01]  /*b4d0*/  ULDC UR5, c[0x0][0x658] ;  /* 0x0001960000057ab9 */ /* 0x000fe20000000800 */
[----:B------:R-:W-:Y:S01]  /*b4e0*/  UMOV UR11, 0xffffffff ;  /* 0xffffffff000b7882 */ /* 0x000fe20000000000 */
[----:B------:R-:W-:Y:S01]  /*b4f0*/  UMOV UR15, 0x1 ;  /* 0x00000001000f7882 */ /* 0x000fe20000000000 */
[----:B------:R-:W-:Y:S01]  /*b500*/  USHF.L.U32 UR11, UR11, UR5, URZ ;  /* 0x000000050b0b7299 */ /* 0x000fe2000800063f */
[----:B------:R-:W-:Y:S01]  /*b510*/  BSSY B0, `(.L_x_292) ;  /* 0x00000db000007945 */ /* 0x000fe20003800000 */
[----:B------:R-:W-:Y:S01]  /*b520*/  ULDC UR9, c[0x0][0xc] ;  /* 0x0000030000097ab9 */ /* 0x000fe20000000800 */
[----:B------:R-:W-:Y:S01]  /*b530*/  ULDC UR14, c[0x0][0x10] ;  /* 0x00000400000e7ab9 */ /* 0x000fe20000000800 */
[----:B------:R-:W1:Y:S01]  /*b540*/  S2UR UR8, SR_CgaCtaId ;  /* 0x00000000000879c3 */ /* 0x000e620000008800 */
[----:B------:R-:W-:Y:S01]  /*b550*/  ULOP3.LUT UR13, URZ, UR11, URZ, 0x33, !UPT ;  /* 0x0000000b3f0d7292 */ /* 0x000fe2000f8e333f */
[----:B------:R-:W-:Y:S01]  /*b560*/  LOP3.LUT R11, R19, 0x2, RZ, 0xfc, !PT ;  /* 0x00000002130b7812 */ /* 0x000fe200078efcff */
[----:B------:R-:W-:Y:S01]  /*b570*/  IMAD.MOV.U32 R10, RZ, RZ, 0x1 ;  /* 0x00000001ff0a7424 */ /* 0x000fe200078e00ff */
[----:B------:R-:W-:Y:S01]  /*b580*/  ULDC UR4, c[0x0][0x600] ;  /* 0x0001800000047ab9 */ /* 0x000fe20000000800 */
[----:B------:R-:W-:Y:S01]  /*b590*/  IMAD.MOV.U32 R9, RZ, RZ, RZ ;  /* 0x000000ffff097224 */ /* 0x000fe200078e00ff */
[----:B------:R-:W-:Y:S01]  /*b5a0*/  UMOV UR18, 0x5 ;  /* 0x0000000500127882 */ /* 0x000fe20000000000 */
[----:B------:R-:W-:-:S02]  /*b5b0*/  UIADD3 UR4, UR4, -0x1, URZ ;  /* 0xffffffff04047890 */ /* 0x000fc4000fffe03f */
[----:B------:R-:W-:Y:S01]  /*b5c0*/  USHF.L.U32 UR5, UR15, UR5, URZ ;  /* 0x000000050f057299 */ /* 0x000fe2000800063f */
[----:B------:R-:W-:Y:S01]  /*b5d0*/  ULDC.64 UR28, c[0x0][0x198] ;  /* 0x00006600001c7ab9 */ /* 0x000fe20000000a00 */
[----:B0-----:R-:W-:-:S05]  /*b5e0*/  VIADD R0, R0, 0x3f ;  /* 0x0000003f00007836 */ /* 0x001fca0000000000 */
[----:B------:R-:W-:Y:S01]  /*b5f0*/  SHF.R.S32.HI R3, RZ, 0x1f, R0 ;  /* 0x0000001fff037819 */ /* 0x000fe20000011400 */
[----:B-1----:R-:W-:-:S03]  /*b600*/  ULOP3.LUT UR10, UR8, 0x1, URZ, 0xc0, !UPT ;  /* 0x00000001080a7892 */ /* 0x002fc6000f8ec03f */
[----:B------:R-:W-:Y:S01]  /*b610*/  LEA.HI R3, R3, R0, RZ, 0x6 ;  /* 0x0000000003037211 */ /* 0x000fe200078f30ff */
[----:B------:R-:W-:Y:S01]  /*b620*/  USHF.R.U32.HI UR25, URZ, 0x1, UR8 ;  /* 0x000000013f197899 */ /* 0x000fe20008011608 */
[----:B------:R-:W-:Y:S01]  /*b630*/  IMAD.MOV.U32 R0, RZ, RZ, 0x1 ;  /* 0x00000001ff007424 */ /* 0x000fe200078e00ff */
[----:B------:R-:W-:Y:S01]  /*b640*/  USHF.L.U32 UR6, UR8, 0x6, URZ ;  /* 0x0000000608067899 */ /* 0x000fe2000800063f */
[--C-:B------:R-:W-:Y:S01]  /*b650*/  SHF.R.S32.HI R8, RZ, 0x6, R3.reuse ;  /* 0x00000006ff087819 */ /* 0x100fe20000011403 */
[----:B------:R-:W-:Y:S02]  /*b660*/  USHF.L.U32 UR7, UR8, 0xc, URZ ;  /* 0x0000000c08077899 */ /* 0x000fe4000800063f */
[----:B------:R-:W-:Y:S01]  /*b670*/  ULOP3.LUT UR8, UR8, 0xfffffffe, URZ, 0xc0, !UPT ;  /* 0xfffffffe08087892 */ /* 0x000fe2000f8ec03f */
[----:B------:R-:W-:Y:S01]  /*b680*/  PRMT R3, R0, 0x7610, R3 ;  /* 0x0000761000037816 */ /* 0x000fe20000000003 */
[----:B------:R-:W-:Y:S01]  /*b690*/  UISETP.GT.U32.AND UP0, UPT, UR10, 0xffff, UPT ;  /* 0x0000ffff0a00788c */ /* 0x000fe2000bf04070 */
[----:B------:R-:W-:Y:S01]  /*b6a0*/  VIADD R0, R8, 0x1 ;  /* 0x0000000108007836 */ /* 0x000fe20000000000 */
[----:B------:R-:W-:-:S02]  /*b6b0*/  USHF.L.U32 UR11, UR15, UR8, URZ ;  /* 0x000000080f0b7299 */ /* 0x000fc4000800063f */
[----:B------:R-:W-:Y:S02]  /*b6c0*/  ULOP3.LUT UR12, UR8, 0x1, URZ, 0xfc, !UPT ;  /* 0x00000001080c7892 */ /* 0x000fe4000f8efc3f */
[----:B------:R-:W-:Y:S02]  /*b6d0*/  UIMAD.WIDE.U32 UR8, UR9, UR14, URZ ;  /* 0x0000000e090872a5 */ /* 0x000fe4000f8e003f */
[----:B------:R-:W-:Y:S01]  /*b6e0*/  USEL UR10, UR10, 0xffff, !UP0 ;  /* 0x0000ffff0a0a7887 */ /* 0x000fe2000c000000 */
[----:B------:R-:W-:Y:S01]  /*b6f0*/  ULDC UR14, c[0x0][0x14] ;  /* 0x00000500000e7ab9 */ /* 0x000fe20000000800 */
[----:B------:R-:W-:Y:S02]  /*b700*/  USHF.L.U32 UR12, UR15, UR12, URZ ;  /* 0x0000000c0f0c7299 */ /* 0x000fe4000800063f */
[----:B------:R-:W-:Y:S02]  /*b710*/  UIMAD.WIDE.U32 UR26, UR8, UR14, URZ ;  /* 0x0000000e081a72a5 */ /* 0x000fe4000f8e003f */
[----:B------:R-:W-:-:S02]  /*b720*/  UIMAD UR21, UR9, UR14, URZ ;  /* 0x0000000e091572a4 */ /* 0x000fc4000f8e023f */
[----:B------:R-:W-:Y:S02]  /*b730*/  ULOP3.LUT UR10, UR10, 0xffff, URZ, 0xc0, !UPT ;  /* 0x0000ffff0a0a7892 */ /* 0x000fe4000f8ec03f */
[----:B------:R-:W-:Y:S02]  /*b740*/  ULOP3.LUT UR6, UR6, 0x40, URZ, 0xc0, !UPT ;  /* 0x0000004006067892 */ /* 0x000fe4000f8ec03f */
[----:B------:R-:W-:Y:S02]  /*b750*/  ULOP3.LUT UR7, UR7, 0x1000, URZ, 0xc0, !UPT ;  /* 0x0000100007077892 */ /* 0x000fe4000f8ec03f */
[----:B------:R-:W-:Y:S02]  /*b760*/  ULOP3.LUT UR19, UR11, UR12, URZ, 0xfc, !UPT ;  /* 0x0000000c0b137292 */ /* 0x000fe4000f8efc3f */
[----:B------:R-:W-:Y:S02]  /*b770*/  UIADD3 UR21, UR27, UR21, URZ ;  /* 0x000000151b157290 */ /* 0x000fe4000fffe03f */
[----:B------:R-:W-:-:S12]  /*b780*/  USHF.L.U32 UR18, UR18, UR10, URZ ;  /* 0x0000000a12127299 */ /* 0x000fd8000800063f */
.L_x_303:
[----:B------:R-:W-:-:S03]  /*b790*/  UMOV UR8, 0xffffffff ;  /* 0xffffffff00087882 */ /* 0x000fc60000000000 */
[----:B------:R-:W-:Y:S05]  /*b7a0*/  BRA.DIV UR8, `(.L_x_293) ;  /* 0x0000000e08b07947 */ /* 0x000fea000b800000 */
[----:B------:R-:W-:-:S13]  /*b7b0*/  ELECT P6, URZ, PT ;  /* 0x00000000003f782f */ /* 0x000fda00038c0000 */
.L_x_314:
[----:B------:R-:W0:Y:S01]  /*b7c0*/  LDC R4, c[0x0][0x28c] ;  /* 0x0000a300ff047b82 */ /* 0x000e220000000800 */
[----:B------:R-:W-:Y:S01]  /*b7d0*/  BSSY B1, `(.L_x_294) ;  /* 0x000003c000017945 */ /* 0x000fe20003800000 */
[----:B0-----:R-:W-:-:S13]  /*b7e0*/  ISETP.LT.OR P6, PT, R4, 0x1, !P6 ;  /* 0x000000010400780c */ /* 0x001fda00077c1670 */
[----:B------:R-:W-:Y:S05]  /*b7f0*/  @P6 BRA `(.L_x_295) ;  /* 0x0000000000e46947 */ /* 0x000fea0003800000 */
[----:B------:R-:W-:Y:S01]  /*b800*/  LEA R12, R12, UR25, 0x1 ;  /* 0x000000190c0c7c11 */ /* 0x000fe2000f8e08ff */
[----:B------:R-:W-:Y:S01]  /*b810*/  IMAD.MOV.U32 R15, RZ, RZ, RZ ;  /* 0x000000ffff0f7224 */ /* 0x000fe200078e00ff */
[----:B------:R-:W-:Y:S01]  /*b820*/  LEA R20, R20, UR6, 0x7 ;  /* 0x0000000614147c11 */ /* 0x000fe2000f8e38ff */
[----:B------:R-:W-:Y:S02]  /*b830*/  IMAD.MOV.U32 R4, RZ, RZ, R0 ;  /* 0x000000ffff047224 */ /* 0x000fe400078e0000 */
[----:B------:R-:W-:Y:S02]  /*b840*/  IMAD.MOV.U32 R5, RZ, RZ, R10 ;  /* 0x000000ffff057224 */ /* 0x000fe400078e000a */
[----:B------:R-:W-:Y:S02]  /*b850*/  IMAD.MOV.U32 R6, RZ, RZ, R9 ;  /* 0x000000ffff067224 */ /* 0x000fe400078e0009 */
[----:B------:R-:W-:-:S07]  /*b860*/  IMAD.SHL.U32 R14, R12, 0x80, RZ ;  /* 0x000000800c0e7824 */ /* 0x000fce00078e00ff */
.L_x_298:
[----:B------:R-:W0:Y:S01]  /*b870*/  S2R R12, SR_CgaCtaId ;  /* 0x00000000000c7919 */ /* 0x000e220000008800 */
[----:B------:R-:W-:Y:S02]  /*b880*/  MOV R7, 0x400 ;  /* 0x0000040000077802 */ /* 0x000fe40000000f00 */
[----:B------:R-:W-:Y:S02]  /*b890*/  LOP3.LUT P1, RZ, R18, 0x7f, RZ, 0xc0, !PT ;  /* 0x0000007f12ff7812 */ /* 0x000fe4000782c0ff */
[----:B0-----:R-:W-:Y:S02]  /*b8a0*/  LEA R24, R12, R7, 0x18 ;  /* 0x000000070c187211 */ /* 0x001fe400078ec0ff */
[----:B------:R-:W-:-:S09]  /*b8b0*/  SHF.L.U32 R7, R5, 0x1f, RZ ;  /* 0x0000001f05077819 */ /* 0x000fd200000006ff */
[----:B------:R-:W0:Y:S01]  /*b8c0*/  @!P1 LDC R12, c[0x0][0x500] ;  /* 0x00014000ff0c9b82 */ /* 0x000e220000000800 */
[----:B------:R-:W-:-:S04]  /*b8d0*/  IMAD R22, R6, 0x8, R24 ;  /* 0x0000000806167824 */ /* 0x000fc800078e0218 */
[----:B------:R-:W1:Y:S02]  /*b8e0*/  SYNCS.PHASECHK.TRANS64.TRYWAIT P0, [R22+URZ+0x20], R7 ;  /* 0x00002007160075a7 */ /* 0x000e64000800017f */
[----:B-1----:R-:W-:Y:S05]  /*b8f0*/  @!P0 BRA `(.L_x_296) ;  /* 0x0000000c007c8947 */ /* 0x002fea0003800000 */
.L_x_315:
[----:B-1----:R-:W-:Y:S01]  /*b900*/  PRMT R7, R11, 0x9910, RZ ;  /* 0x000099100b077816 */ /* 0x002fe200000000ff */
[----:B0-----:R0:W-:Y:S03]  /*b910*/  @!P1 SYNCS.ARRIVE.TRANS64 RZ, [R22+URZ], R12 ;  /* 0x0000000c16ff99a7 */ /* 0x0011e6000800003f */
[----:B------:R-:W-:-:S13]  /*b920*/  ISETP.NE.AND P0, PT, R7, 0x2, PT ;  /* 0x000000020700780c */ /* 0x000fda0003f05270 */
[----:B0-----:R-:W-:Y:S05]  /*b930*/  @P0 BRA `(.L_x_297) ;  /* 0x0000000000040947 */ /* 0x001fea0003800000 */
[----:B------:R-:W-:Y:S01]  /*b940*/  BPT.TRAP 0x1 ;  /* 0x000000040000795c */ /* 0x000fe20000300000 */
.L_x_297:
[----:B------:R-:W-:Y:S01]  /*b950*/  LEA R7, R6, UR25, 0x1 ;  /* 0x0000001906077c11 */ /* 0x000fe2000f8e08ff */
[----:B------:R-:W-:Y:S01]  /*b960*/  VIADD R4, R4, 0xffffffff ;  /* 0xffffffff04047836 */ /* 0x000fe20000000000 */
[----:B------:R-:W-:Y:S01]  /*b970*/  R2UR UR23, R14 ;  /* 0x000000000e1772ca */ /* 0x000fe200000e0000 */
[----:B------:R-:W-:Y:S01]  /*b980*/  UIADD3 UR14, UP0, UR28, 0xf0, URZ ;  /* 0x000000f01c0e7890 */ /* 0x000fe2000ff1e03f */
[----:B------:R-:W-:Y:S01]  /*b990*/  SHF.L.U32 R7, R7, 0xd, RZ ;  /* 0x0000000d07077819 */ /* 0x000fe200000006ff */
[----:B------:R-:W-:Y:S01]  /*b9a0*/  UIADD3 UR32, UP1, UR28, 0x1f0, URZ ;  /* 0x000001f01c207890 */ /* 0x000fe2000ff3e03f */
[----:B------:R-:W-:Y:S01]  /*b9b0*/  R2UR UR9, R22 ;  /* 0x00000000160972ca */ /* 0x000fe200000e0000 */
[----:B------:R-:W-:Y:S01]  /*b9c0*/  UIADD3.X UR15, URZ, UR29, URZ, UP0, !UPT ;  /* 0x0000001d3f0f7290 */ /* 0x000fe200087fe43f */
[----:B------:R-:W-:Y:S01]  /*b9d0*/  R2UR UR10, R15 ;  /* 0x000000000f0a72ca */ /* 0x000fe200000e0000 */
[--C-:B------:R-:W-:Y:S01]  /*b9e0*/  IMAD R12, R7, 0x2, R24.reuse ;  /* 0x00000002070c7824 */ /* 0x100fe200078e0218 */
[C---:B------:R-:W-:Y:S01]  /*b9f0*/  LEA R7, R6.reuse, UR7, 0xd ;  /* 0x0000000706077c11 */ /* 0x040fe2000f8e68ff */
[----:B------:R-:W-:Y:S01]  /*ba00*/  UPRMT UR20, URZ, 0x5410, UR18 ;  /* 0x000054103f147896 */ /* 0x000fe20008000012 */
[----:B------:R-:W-:Y:S01]  /*ba10*/  R2UR UR12, R13 ;  /* 0x000000000d0c72ca */ /* 0x000fe200000e0000 */
[----:B------:R-:W-:Y:S01]  /*ba20*/  VIADD R6, R6, 0x1 ;  /* 0x0000000106067836 */ /* 0x000fe20000000000 */
[----:B------:R-:W-:Y:S01]  /*ba30*/  R2UR UR8, R12 ;  /* 0x000000000c0872ca */ /* 0x000fe200000e0000 */
[----:B------:R-:W-:Y:S01]  /*ba40*/  IMAD R7, R7, 0x2, R24 ;  /* 0x0000000207077824 */ /* 0x000fe200078e0218 */
[----:B------:R-:W-:Y:S01]  /*ba50*/  R2UR UR24, R20 ;  /* 0x00000000141872ca */ /* 0x000fe200000e0000 */
[----:B------:R-:W-:Y:S01]  /*ba60*/  UPRMT UR30, URZ, 0x5410, UR19 ;  /* 0x000054103f1e7896 */ /* 0x000fe20008000013 */
[----:B------:R-:W-:Y:S01]  /*ba70*/  ISETP.GT.AND P1, PT, R4, 0x1, PT ;  /* 0x000000010400780c */ /* 0x000fe20003f24270 */
[----:B------:R-:W-:Y:S01]  /*ba80*/  UIADD3.X UR33, URZ, UR29, URZ, UP1, !UPT ;  /* 0x0000001d3f217290 */ /* 0x000fe20008ffe43f */
[----:B------:R-:W-:Y:S01]  /*ba90*/  R2UR UR11, R7 ;  /* 0x00000000070b72ca */ /* 0x000fe200000e0000 */
[----:B------:R-:W-:Y:S01]  /*baa0*/  UMOV UR16, 0x0 ;  /* 0x0000000000107882 */ /* 0x000fe20000000000 */
[----:B------:R-:W-:Y:S01]  /*bab0*/  UMOV UR17, 0x10000000 ;  /* 0x1000000000117882 */ /* 0x000fe20000000000 */
[----:B------:R-:W-:Y:S01]  /*bac0*/  ISETP.NE.AND P0, PT, R6, 0x4, PT ;  /* 0x000000040600780c */ /* 0x000fe20003f05270 */
[----:B------:R-:W-:-:S03]  /*bad0*/  VIADD R15, R15, 0x40 ;  /* 0x000000400f0f7836 */ /* 0x000fc60000000000 */
[----:B------:R-:W-:Y:S01]  /*bae0*/  UIADD3 UR8, UR8, 0x100, URZ ;  /* 0x0000010008087890 */ /* 0x000fe2000fffe03f */
[----:B------:R-:W-:Y:S02]  /*baf0*/  SEL R12, RZ, 0x1, P0 ;  /* 0x00000001ff0c7807 */ /* 0x000fe40000000000 */
[----:B------:R-:W-:Y:S02]  /*bb00*/  SEL R6, R6, RZ, P0 ;  /* 0x000000ff06067207 */ /* 0x000fe40000000000 */
[----:B------:R-:W-:Y:S01]  /*bb10*/  LOP3.LUT R5, R5, R12, RZ, 0x3c, !PT ;  /* 0x0000000c05057212 */ /* 0x000fe200078e3cff */
[----:B------:R-:W-:-:S03]  /*bb20*/  UIADD3 UR22, UR11, 0x20100, URZ ;  /* 0x000201000b167890 */ /* 0x000fc6000fffe03f */
[----:B------:R-:W-:Y:S02]  /*bb30*/  UMOV UR11, UR23 ;  /* 0x00000017000b7c82 */ /* 0x000fe40008000000 */
[----:B------:R0:W-:Y:S02]  /*bb40*/  UTMALDG.3D.MULTICAST [UR8], [UR14], UR20, desc[UR16] ;  /* 0x000010080e0073b4 */ /* 0x0001e40008011814 */
[----:B0-----:R-:W-:Y:S01]  /*bb50*/  UMOV UR8, UR22 ;  /* 0x0000001600087c82 */ /* 0x001fe20008000000 */
[----:B------:R-:W-:Y:S02]  /*bb60*/  UMOV UR11, UR24 ;  /* 0x00000018000b7c82 */ /* 0x000fe40008000000 */
[----:B------:R0:W-:Y:S02]  /*bb70*/  UTMALDG.3D.MULTICAST [UR8], [UR32], UR30, desc[UR16] ;  /* 0x00001008200073b4 */ /* 0x0001e4000801181e */
[----:B0-----:R-:W-:Y:S05]  /*bb80*/  @P1 BRA `(.L_x_298) ;  /* 0xfffffffc00381947 */ /* 0x001fea000383ffff */
.L_x_295:
[----:B------:R-:W-:Y:S05]  /*bb90*/  BSYNC B1 ;  /* 0x0000000000017941 */ /* 0x000fea0003800000 */
.L_x_294:
[----:B------:R-:W-:Y:S01]  /*bba0*/  LOP3.LUT P1, RZ, R3, 0xff, RZ, 0xc0, !PT ;  /* 0x000000ff03ff7812 */ /* 0x000fe2000782c0ff */
[----:B------:R-:W-:Y:S01]  /*bbb0*/  IMAD.IADD R9, R8, 0x1, R9 ;  /* 0x0000000108097824 */ /* 0x000fe200078e0209 */
[----:B------:R-:W-:Y:S01]  /*bbc0*/  IADD3 R16, P2, R16, UR26, RZ ;  /* 0x0000001a10107c10 */ /* 0x000fe2000ff5e0ff */
[----:B------:R-:W-:Y:S01]  /*bbd0*/  ULDC.64 UR8, c[0x0][0x650] ;  /* 0x0001940000087ab9 */ /* 0x000fe20000000a00 */
[----:B------:R-:W-:Y:S01]  /*bbe0*/  BSSY B1, `(.L_x_299) ;  /* 0x000006b000017945 */ /* 0x000fe20003800000 */
[----:B------:R-:W-:Y:S01]  /*bbf0*/  IMAD.MOV.U32 R12, RZ, RZ, -0x1 ;  /* 0xffffffffff0c7424 */ /* 0x000fe200078e00ff */
[----:B------:R-:W-:Y:S01]  /*bc00*/  SHF.R.U32.HI R3, RZ, 0x2, R9 ;  /* 0x00000002ff037819 */ /* 0x000fe20000011609 */
[----:B------:R-:W-:Y:S01]  /*bc10*/  IMAD.MOV.U32 R20, RZ, RZ, -0x1 ;  /* 0xffffffffff147424 */ /* 0x000fe200078e00ff */
[----:B------:R-:W-:Y:S01]  /*bc20*/  ISETP.GT.U32.AND P0, PT, R9, 0x3, PT ;  /* 0x000000030900780c */ /* 0x000fe20003f04070 */
[----:B------:R-:W-:Y:S01]  /*bc30*/  IMAD.MOV.U32 R13, RZ, RZ, -0x1 ;  /* 0xffffffffff0d7424 */ /* 0x000fe200078e00ff */
[----:B------:R-:W-:-:S02]  /*bc40*/  LOP3.LUT R3, R3, 0x1, RZ, 0xc0, !PT ;  /* 0x0000000103037812 */ /* 0x000fc400078ec0ff */
[----:B------:R-:W-:Y:S01]  /*bc50*/  ISETP.LT.U32.AND P0, PT, R8, 0x4, P0 ;  /* 0x000000040800780c */ /* 0x000fe20000701070 */
[----:B------:R-:W0:Y:S01]  /*bc60*/  @P1 S2R R5, SR_CgaCtaId ;  /* 0x0000000000051919 */ /* 0x000e220000008800 */
[----:B------:R-:W-:Y:S02]  /*bc70*/  @P1 MOV R4, 0x400 ;  /* 0x0000040000041802 */ /* 0x000fe40000000f00 */
[----:B------:R-:W-:Y:S02]  /*bc80*/  IADD3.X R17, R17, UR21, RZ, P2, !PT ;  /* 0x0000001511117c10 */ /* 0x000fe400097fe4ff */
[----:B------:R-:W-:Y:S02]  /*bc90*/  ISETP.GE.U32.AND P2, PT, R16, UR8, PT ;  /* 0x0000000810007c0c */ /* 0x000fe4000bf46070 */
[----:B------:R-:W-:Y:S02]  /*bca0*/  LOP3.LUT R9, R9, 0x3, RZ, 0xc0, !PT ;  /* 0x0000000309097812 */ /* 0x000fe400078ec0ff */
[----:B0-----:R-:W-:-:S04]  /*bcb0*/  @P1 LEA R4, R5, R4, 0x18 ;  /* 0x0000000405041211 */ /* 0x001fc800078ec0ff */
[----:B------:R0:W-:Y:S01]  /*bcc0*/  @P1 SYNCS.ARRIVE.TRANS64.A1T0 RZ, [R4+URZ+0x58], RZ ;  /* 0x000058ff04ff19a7 */ /* 0x0001e2000810003f */
[----:B------:R-:W-:Y:S02]  /*bcd0*/  ISETP.NE.U32.AND P1, PT, R3, 0x1, PT ;  /* 0x000000010300780c */ /* 0x000fe40003f25070 */
[----:B------:R-:W-:Y:S02]  /*bce0*/  SEL R3, RZ, 0x1, !P0 ;  /* 0x00000001ff037807 */ /* 0x000fe40004000000 */
[----:B------:R-:W-:Y:S02]  /*bcf0*/  ISETP.GE.U32.AND.EX P0, PT, R17, UR9, PT, P2 ;  /* 0x0000000911007c0c */ /* 0x000fe4000bf06120 */
[----:B------:R-:W-:-:S04]  /*bd00*/  ISETP.GT.U32.AND P1, PT, R8, 0x3, !P1 ;  /* 0x000000030800780c */ /* 0x000fc80004f24070 */
[----:B0-----:R-:W-:-:S04]  /*bd10*/  SEL R4, RZ, 0x1, !P1 ;  /* 0x00000001ff047807 */ /* 0x001fc80004800000 */
[--C-:B------:R-:W-:Y:S02]  /*bd20*/  LOP3.LUT R10, R4, R10, R3.reuse, 0x96, !PT ;  /* 0x0000000a040a7212 */ /* 0x100fe400078e9603 */
[----:B------:R-:W-:Y:S02]  /*bd30*/  PRMT R4, RZ, 0x7610, R4 ;  /* 0x00007610ff047816 */ /* 0x000fe40000000004 */
[----:B------:R-:W-:Y:S01]  /*bd40*/  PRMT R3, RZ, 0x7610, R3 ;  /* 0x00007610ff037816 */ /* 0x000fe20000000003 */
[----:B------:R-:W-:Y:S06]  /*bd50*/  @P0 BRA `(.L_x_300) ;  /* 0x00000004004c0947 */ /* 0x000fec0003800000 */
[----:B------:R-:W0:Y:S01]  /*bd60*/  S2R R14, SR_CTAID.X ;  /* 0x00000000000e7919 */ /* 0x000e220000002500 */
[----:B------:R-:W-:Y:S01]  /*bd70*/  ULDC.64 UR8, c[0x0][0x628] ;  /* 0x00018a0000087ab9 */ /* 0x000fe20000000a00 */
[----:B------:R-:W1:Y:S01]  /*bd80*/  LDC R15, c[0x0][0x144] ;  /* 0x00005100ff0f7b82 */ /* 0x000e620000000800 */
[----:B------:R-:W-:Y:S01]  /*bd90*/  ISETP.NE.U32.AND P0, PT, RZ, UR8, PT ;  /* 0x00000008ff007c0c */ /* 0x000fe2000bf05070 */
[----:B------:R-:W2:Y:S01]  /*bda0*/  S2R R12, SR_CTAID.Y ;  /* 0x00000000000c7919 */ /* 0x000ea20000002600 */
[----:B------:R-:W-:Y:S01]  /*bdb0*/  ULDC UR10, c[0x0][0x150] ;  /* 0x00005400000a7ab9 */ /* 0x000fe20000000800 */
[----:B------:R-:W-:Y:S01]  /*bdc0*/  ULDC UR11, c[0x0][0x630] ;  /* 0x00018c00000b7ab9 */ /* 0x000fe20000000800 */
[----:B------:R-:W-:Y:S01]  /*bdd0*/  ISETP.NE.AND.EX P0, PT, RZ, UR9, PT, P0 ;  /* 0x00000009ff007c0c */ /* 0x000fe2000bf05300 */
[----:B------:R-:W-:Y:S01]  /*bde0*/  IMAD.MOV.U32 R4, RZ, RZ, R16 ;  /* 0x000000ffff047224 */ /* 0x000fe200078e0010 */
[----:B0-----:R-:W-:-:S05]  /*bdf0*/  I2FP.F32.U32 R5, R14 ;  /* 0x0000000e00057245 */ /* 0x001fca0000201000 */
[----:B------:R-:W-:Y:S01]  /*be00*/  FMUL R20, R5, UR10 ;  /* 0x0000000a05147c20 */ /* 0x000fe20008400000 */
[----:B------:R-:W-:-:S05]  /*be10*/  IMAD.MOV.U32 R5, RZ, RZ, R17 ;  /* 0x000000ffff057224 */ /* 0x000fca00078e0011 */
[----:B--2---:R-:W-:Y:S05]  /*be20*/  @!P0 BRA `(.L_x_301) ;  /* 0x0000000000288947 */ /* 0x004fea0003800000 */
[----:B------:R-:W-:Y:S02]  /*be30*/  ULDC UR10, c[0x0][0x634] ;  /* 0x00018d00000a7ab9 */ /* 0x000fe40000000800 */
[----:B------:R-:W-:-:S05]  /*be40*/  IADD3 R5, P0, R16, UR10, RZ ;  /* 0x0000000a10057c10 */ /* 0x000fca000ff1e0ff */
[----:B------:R-:W-:-:S04]  /*be50*/  IMAD.X R13, RZ, RZ, R17, P0 ;  /* 0x000000ffff0d7224 */ /* 0x000fc800000e0611 */
[----:B------:R-:W-:-:S04]  /*be60*/  IMAD.WIDE.U32 R6, R13, UR8, RZ ;  /* 0x000000080d067c25 */ /* 0x000fc8000f8e00ff */
[----:B------:R-:W-:-:S04]  /*be70*/  IMAD.WIDE.U32 R6, P0, R5, UR9, R6 ;  /* 0x0000000905067c25 */ /* 0x000fc8000f800006 */
[----:B------:R-:W-:-:S04]  /*be80*/  IMAD.WIDE.U32 R4, R5, UR8, RZ ;  /* 0x0000000805047c25 */ /* 0x000fc8000f8e00ff */
[----:B------:R-:W-:Y:S01]  /*be90*/  IMAD.MOV.U32 R4, RZ, RZ, R7 ;  /* 0x000000ffff047224 */ /* 0x000fe200078e0007 */
[----:B------:R-:W-:Y:S02]  /*bea0*/  IADD3 RZ, P1, R5, R6, RZ ;  /* 0x0000000605ff7210 */ /* 0x000fe40007f3e0ff */
[----:B------:R-:W-:-:S03]  /*beb0*/  IADD3.X R5, RZ, RZ, RZ, P0, !PT ;  /* 0x000000ffff057210 */ /* 0x000fc600007fe4ff */
[----:B------:R-:W-:-:S08]  /*bec0*/  IMAD.WIDE.U32.X R4, R13, UR9, R4, P1 ;  /* 0x000000090d047c25 */ /* 0x000fd000088e0404 */
.L_x_301:
[--C-:B------:R-:W-:Y:S01]  /*bed0*/  SHF.R.U64 R13, R4, UR11, R5.reuse ;  /* 0x0000000b040d7c19 */ /* 0x100fe20008001205 */
[----:B------:R-:W0:Y:S01]  /*bee0*/  F2I.U32.TRUNC.NTZ R20, R20 ;  /* 0x0000001400147305 */ /* 0x000e22000020f000 */
[----:B------:R-:W-:Y:S01]  /*bef0*/  SHF.R.U32.HI R4, RZ, UR11, R5 ;  /* 0x0000000bff047c19 */ /* 0x000fe20008011605 */
[----:B------:R-:W-:Y:S01]  /*bf00*/  ULDC.64 UR8, c[0x0][0x620] ;  /* 0x0001880000087ab9 */ /* 0x000fe20000000a00 */
[----:B------:R-:W-:Y:S01]  /*bf10*/  IADD3 R7, P0, RZ, -R13, RZ ;  /* 0x8000000dff077210 */ /* 0x000fe20007f1e0ff */
[----:B------:R-:W-:Y:S01]  /*bf20*/  ULDC.64 UR10, c[0x0][0x640] ;  /* 0x00019000000a7ab9 */ /* 0x000fe20000000a00 */
[----:B------:R-:W2:Y:S03]  /*bf30*/  LDC R21, c[0x0][0x148] ;  /* 0x00005200ff157b82 */ /* 0x000ea60000000800 */
[----:B------:R-:W-:Y:S01]  /*bf40*/  IMAD.X R4, RZ, RZ, ~R4, P0 ;  /* 0x000000ffff047224 */ /* 0x000fe200000e0e04 */
[----:B------:R-:W-:-:S03]  /*bf50*/  ISETP.NE.U32.AND P0, PT, RZ, UR10, PT ;  /* 0x0000000aff007c0c */ /* 0x000fc6000bf05070 */
[----:B------:R-:W-:Y:S01]  /*bf60*/  IMAD R6, R4, UR8, RZ ;  /* 0x0000000804067c24 */ /* 0x000fe2000f8e02ff */
[----:B------:R-:W-:Y:S01]  /*bf70*/  ISETP.NE.AND.EX P0, PT, RZ, UR11, PT, P0 ;  /* 0x0000000bff007c0c */ /* 0x000fe2000bf05300 */
[----:B------:R-:W-:Y:S01]  /*bf80*/  IMAD.WIDE.U32 R4, R7, UR8, R16 ;  /* 0x0000000807047c25 */ /* 0x000fe2000f8e0010 */
[----:B------:R-:W-:-:S03]  /*bf90*/  ULDC UR8, c[0x0][0x618] ;  /* 0x0001860000087ab9 */ /* 0x000fc60000000800 */
[----:B------:R-:W-:Y:S01]  /*bfa0*/  IMAD R7, R7, UR9, R6 ;  /* 0x0000000907077c24 */ /* 0x000fe2000f8e0206 */
[----:B------:R-:W-:Y:S01]  /*bfb0*/  ULDC UR9, c[0x0][0x154] ;  /* 0x0000550000097ab9 */ /* 0x000fe20000000800 */
[----:B0-----:R-:W-:Y:S02]  /*bfc0*/  IMAD.MOV R6, RZ, RZ, -R20 ;  /* 0x000000ffff067224 */ /* 0x001fe400078e0a14 */
[----:B------:R-:W-:Y:S02]  /*bfd0*/  IMAD.IADD R5, R5, 0x1, R7 ;  /* 0x0000000105057824 */ /* 0x000fe400078e0207 */
[----:B-1----:R-:W-:Y:S01]  /*bfe0*/  IMAD R14, R15, R6, R14 ;  /* 0x000000060f0e7224 */ /* 0x002fe200078e020e */
[----:B------:R-:W-:Y:S02]  /*bff0*/  I2FP.F32.U32 R6, R12 ;  /* 0x0000000c00067245 */ /* 0x000fe40000201000 */
[--C-:B------:R-:W-:Y:S02]  /*c000*/  SHF.R.U64 R15, R4, UR8, R5.reuse ;  /* 0x00000008040f7c19 */ /* 0x100fe40008001205 */
[----:B------:R-:W-:Y:S01]  /*c010*/  SHF.R.U32.HI R4, RZ, UR8, R5 ;  /* 0x00000008ff047c19 */ /* 0x000fe20008011605 */
[----:B------:R-:W-:Y:S01]  /*c020*/  FMUL R6, R6, UR9 ;  /* 0x0000000906067c20 */ /* 0x000fe20008400000 */
[----:B------:R-:W-:-:S02]  /*c030*/  ULDC UR8, c[0x0][0x608] ;  /* 0x0001820000087ab9 */ /* 0x000fc40000000800 */
[--C-:B------:R-:W-:Y:S01]  /*c040*/  SHF.R.U64 R22, R15, UR8, R4.reuse ;  /* 0x000000080f167c19 */ /* 0x100fe20008001204 */
[----:B------:R0:W1:Y:S01]  /*c050*/  F2I.U32.TRUNC.NTZ R24, R6 ;  /* 0x0000000600187305 */ /* 0x000062000020f000 */
[----:B------:R-:W-:Y:S01]  /*c060*/  SHF.R.U32.HI R5, RZ, UR8, R4 ;  /* 0x00000008ff057c19 */ /* 0x000fe20008011604 */
[----:B------:R-:W-:-:S03]  /*c070*/  ULDC UR8, c[0x0][0x658] ;  /* 0x0001960000087ab9 */ /* 0x000fc60000000800 */
[--C-:B------:R-:W-:Y:S02]  /*c080*/  SHF.R.U64 R20, R22, UR8, R5.reuse ;  /* 0x0000000816147c19 */ /* 0x100fe40008001205 */
[----:B------:R-:W-:-:S03]  /*c090*/  SHF.R.U32.HI R23, RZ, UR8, R5 ;  /* 0x00000008ff177c19 */ /* 0x000fc60008011605 */
[----:B------:R-:W-:Y:S02]  /*c0a0*/  IMAD.MOV.U32 R4, RZ, RZ, R20 ;  /* 0x000000ffff047224 */ /* 0x000fe400078e0014 */
[----:B------:R-:W-:Y:S01]  /*c0b0*/  IMAD.MOV.U32 R5, RZ, RZ, R23 ;  /* 0x000000ffff057224 */ /* 0x000fe200078e0017 */
[----:B0-----:R-:W-:Y:S06]  /*c0c0*/  @!P0 BRA `(.L_x_302) ;  /* 0x0000000000288947 */ /* 0x001fec0003800000 */
[----:B------:R-:W-:Y:S02]  /*c0d0*/  ULDC UR8, c[0x0][0x64c] ;  /* 0x0001930000087ab9 */ /* 0x000fe40000000800 */
[----:B------:R-:W-:-:S05]  /*c0e0*/  IADD3 R5, P0, R20, UR8, RZ ;  /* 0x0000000814057c10 */ /* 0x000fca000ff1e0ff */
[----:B------:R-:W-:-:S04]  /*c0f0*/  IMAD.X R23, RZ, RZ, R23, P0 ;  /* 0x000000ffff177224 */ /* 0x000fc800000e0617 */
[----:B------:R-:W-:-:S04]  /*c100*/  IMAD.WIDE.U32 R6, R23, UR10, RZ ;  /* 0x0000000a17067c25 */ /* 0x000fc8000f8e00ff */
[----:B------:R-:W-:-:S04]  /*c110*/  IMAD.WIDE.U32 R6, P0, R5, UR11, R6 ;  /* 0x0000000b05067c25 */ /* 0x000fc8000f800006 */
[----:B------:R-:W-:-:S04]  /*c120*/  IMAD.WIDE.U32 R4, R5, UR10, RZ ;  /* 0x0000000a05047c25 */ /* 0x000fc8000f8e00ff */
[----:B------:R-:W-:Y:S01]  /*c130*/  IMAD.MOV.U32 R4, RZ, RZ, R7 ;  /* 0x000000ffff047224 */ /* 0x000fe200078e0007 */
[----:B------:R-:W-:Y:S01]  /*c140*/  IADD3 RZ, P1, R5, R6, RZ ;  /* 0x0000000605ff7210 */ /* 0x000fe20007f3e0ff */
[----:B------:R-:W-:-:S04]  /*c150*/  IMAD.X R5, RZ, RZ, RZ, P0 ;  /* 0x000000ffff057224 */ /* 0x000fc800000e06ff */
[----:B------:R-:W-:-:S08]  /*c160*/  IMAD.WIDE.U32.X R4, R23, UR11, R4, P1 ;  /* 0x0000000b17047c25 */ /* 0x000fd000088e0404 */
.L_x_302:
[----:B------:R-:W-:Y:S01]  /*c170*/  ISETP.NE.AND P0, PT, R2, 0x1, PT ;  /* 0x000000010200780c */ /* 0x000fe20003f05270 */
[----:B------:R-:W-:Y:S01]  /*c180*/  ULDC UR8, c[0x0][0x648] ;  /* 0x0001920000087ab9 */ /* 0x000fe20000000800 */
[----:B------:R-:W-:Y:S01]  /*c190*/  LOP3.LUT R22, R22, UR13, RZ, 0xc0, !PT ;  /* 0x0000000d16167c12 */ /* 0x000fe2000f8ec0ff */
[----:B-1----:R-:W-:Y:S01]  /*c1a0*/  IMAD.MOV R24, RZ, RZ, -R24 ;  /* 0x000000ffff187224 */ /* 0x002fe200078e0a18 */
[----:B------:R-:W-:Y:S01]  /*c1b0*/  SHF.R.U64 R5, R4, UR8, R5 ;  /* 0x0000000804057c19 */ /* 0x000fe20008001205 */
[----:B------:R-:W-:Y:S01]  /*c1c0*/  ULDC UR8, c[0x0][0x638] ;  /* 0x00018e0000087ab9 */ /* 0x000fe20000000800 */
[----:B------:R-:W-:Y:S01]  /*c1d0*/  LOP3.LUT R15, R15, UR4, RZ, 0xc0, !PT ;  /* 0x000000040f0f7c12 */ /* 0x000fe2000f8ec0ff */
[----:B------:R-:W-:Y:S01]  /*c1e0*/  ULDC UR9, c[0x0][0x610] ;  /* 0x0001840000097ab9 */ /* 0x000fe20000000800 */
[----:B------:R-:W-:Y:S01]  /*c1f0*/  MOV R4, 0x1 ;  /* 0x0000000100047802 */ /* 0x000fe20000000f00 */
[----:B------:R-:W-:Y:S02]  /*c200*/  IMAD.MOV R7, RZ, RZ, -R5 ;  /* 0x000000ffff077224 */ /* 0x000fe400078e0a05 */
[----:B------:R-:W-:-:S02]  /*c210*/  IMAD R5, R5, UR5, R22 ;  /* 0x0000000505057c24 */ /* 0x000fc4000f8e0216 */
[----:B--2---:R-:W-:Y:S02]  /*c220*/  @P0 IMAD R14, R21, R24, R12 ;  /* 0x00000018150e0224 */ /* 0x004fe400078e020c */
[----:B------:R-:W-:Y:S01]  /*c230*/  IMAD R20, R7, UR8, R20 ;  /* 0x0000000807147c24 */ /* 0x000fe2000f8e0214 */
[----:B------:R-:W-:Y:S01]  /*c240*/  ULDC UR8, c[0x0][0x600] ;  /* 0x0001800000087ab9 */ /* 0x000fe20000000800 */
[----:B------:R-:W-:Y:S02]  /*c250*/  IMAD R14, R5, UR9, R14 ;  /* 0x00000009050e7c24 */ /* 0x000fe4000f8e020e */
[----:B------:R-:W-:-:S05]  /*c260*/  IMAD R5, R20, UR8, R15 ;  /* 0x0000000814057c24 */ /* 0x000fca000f8e020f */
[----:B------:R-:W-:Y:S02]  /*c270*/  SEL R20, R5, R14, !P0 ;  /* 0x0000000e05147207 */ /* 0x000fe40004000000 */
[----:B------:R-:W-:-:S07]  /*c280*/  SEL R12, R14, R5, !P0 ;  /* 0x000000050e0c7207 */ /* 0x000fce0004000000 */
.L_x_300:
[----:B------:R-:W-:Y:S05]  /*c290*/  BSYNC B1 ;  /* 0x0000000000017941 */ /* 0x000fea0003800000 */
.L_x_299:
[----:B------:R-:W-:-:S13]  /*c2a0*/  LOP3.LUT P0, RZ, R4, 0xff, RZ, 0xc0, !PT ;  /* 0x000000ff04ff7812 */ /* 0x000fda000780c0ff */
[----:B------:R-:W-:Y:S05]  /*c2b0*/  @P0 BRA `(.L_x_303) ;  /* 0xfffffff400340947 */ /* 0x000fea000383ffff */
[----:B------:R-:W-:Y:S05]  /*c2c0*/  BSYNC B0 ;  /* 0x0000000000007941 */ /* 0x000fea0003800000 */
.L_x_292:
[----:B------:R-:W-:-:S03]  /*c2d0*/  UMOV UR8, 0xffffffff ;  /* 0xffffffff00087882 */ /* 0x000fc60000000000 */
[----:B------:R-:W-:Y:S05]  /*c2e0*/  BRA.DIV UR8, `(.L_x_304) ;  /* 0x0000000608147947 */ /* 0x000fea000b800000 */
[----:B------:R-:W-:-:S13]  /*c2f0*/  ELECT P6, URZ, PT ;  /* 0x00000000003f782f */ /* 0x000fda00038c0000 */
.L_x_318:
[----:B------:R-:W-:Y:S04]  /*c300*/  BSSY B0, `(.L_x_305) ;  /* 0x000002b000007945 */ /* 0x000fe80003800000 */
[----:B------:R-:W-:Y:S05]  /*c310*/  @!P6 BRA `(.L_x_306) ;  /* 0x0000000000a4e947 */ /* 0x000fea0003800000 */
[----:B------:R-:W-:-:S04]  /*c320*/  LOP3.LUT R19, R19, 0x2, RZ, 0xfc, !PT ;  /* 0x0000000213137812 */ /* 0x000fc800078efcff */
[----:B------:R-:W-:-:S13]  /*c330*/  ISETP.NE.AND P0, PT, R19, 0x3, PT ;  /* 0x000000031300780c */ /* 0x000fda0003f05270 */
[----:B------:R-:W-:Y:S05]  /*c340*/  @!P0 BRA `(.L_x_307) ;  /* 0x0000000000048947 */ /* 0x000fea0003800000 */
[----:B------:R-:W-:Y:S01]  /*c350*/  BPT.TRAP 0x1 ;  /* 0x000000040000795c */ /* 0x000fe20000300000 */
.L_x_307:
[----:B------:R-:W0:Y:S01]  /*c360*/  S2R R3, SR_CgaCtaId ;  /* 0x0000000000037919 */ /* 0x000e220000008800 */
[----:B------:R-:W-:Y:S02]  /*c370*/  MOV R0, 0x400 ;  /* 0x0000040000007802 */ /* 0x000fe40000000f00 */
[----:B------:R-:W-:Y:S02]  /*c380*/  SHF.L.U32 R2, R10, 0x1f, RZ ;  /* 0x0000001f0a027819 */ /* 0x000fe400000006ff */
[----:B0-----:R-:W-:-:S05]  /*c390*/  LEA R0, R3, R0, 0x18 ;  /* 0x0000000003007211 */ /* 0x001fca00078ec0ff */
[----:B------:R-:W-:-:S04]  /*c3a0*/  VIADD R0, R0, 0x20 ;  /* 0x0000002000007836 */ /* 0x000fc80000000000 */
[C---:B------:R-:W-:Y:S02]  /*c3b0*/  IMAD R5, R9.reuse, 0x8, R0 ;  /* 0x0000000809057824 */ /* 0x040fe400078e0200 */
[----:B------:R-:W-:Y:S02]  /*c3c0*/  VIADD R9, R9, 0x1 ;  /* 0x0000000109097836 */ /* 0x000fe40000000000 */
[----:B------:R-:W0:Y:S03]  /*c3d0*/  SYNCS.PHASECHK.TRANS64.TRYWAIT P0, [R5+URZ], R2 ;  /* 0x00000002050075a7 */ /* 0x000e26000800017f */
[----:B------:R-:W-:-:S04]  /*c3e0*/  ISETP.NE.AND P1, PT, R9, 0x4, PT ;  /* 0x000000040900780c */ /* 0x000fc80003f25270 */
[----:B------:R-:W-:Y:S02]  /*c3f0*/  SEL R3, RZ, 0x1, P1 ;  /* 0x00000001ff037807 */ /* 0x000fe40000800000 */
[----:B------:R-:W-:Y:S02]  /*c400*/  SEL R9, R9, RZ, P1 ;  /* 0x000000ff09097207 */ /* 0x000fe40000800000 */
[----:B------:R-:W-:-:S03]  /*c410*/  LOP3.LUT R10, R10, R3, RZ, 0x3c, !PT ;  /* 0x000000030a0a7212 */ /* 0x000fc600078e3cff */
[----:B------:R-:W-:Y:S01]  /*c420*/  IMAD R7, R9, 0x8, R0 ;  /* 0x0000000809077824 */ /* 0x000fe200078e0200 */
[----:B------:R-:W-:Y:S01]  /*c430*/  SHF.L.U32 R4, R10, 0x1f, RZ ;  /* 0x0000001f0a047819 */ /* 0x000fe200000006ff */
[----:B0-----:R-:W-:Y:S06]  /*c440*/  @!P0 BRA `(.L_x_308) ;  /* 0x0000000000dc8947 */ /* 0x001fec0003800000 */
.L_x_319:
[----:B------:R-:W1:Y:S01]  /*c450*/  SYNCS.PHASECHK.TRANS64.TRYWAIT P0, [R7+URZ], R4 ;  /* 0x00000004070075a7 */ /* 0x000e62000800017f */
[----:B0-----:R-:W-:-:S05]  /*c460*/  VIADD R2, R9, 0x1 ;  /* 0x0000000109027836 */ /* 0x001fca0000000000 */
[----:B------:R-:W-:-:S04]  /*c470*/  ISETP.NE.AND P1, PT, R2, 0x4, PT ;  /* 0x000000040200780c */ /* 0x000fc80003f25270 */
[----:B------:R-:W-:Y:S02]  /*c480*/  SEL R3, RZ, 0x1, P1 ;  /* 0x00000001ff037807 */ /* 0x000fe40000800000 */
[----:B------:R-:W-:Y:S02]  /*c490*/  SEL R9, R2, RZ, P1 ;  /* 0x000000ff02097207 */ /* 0x000fe40000800000 */
[----:B------:R-:W-:-:S03]  /*c4a0*/  LOP3.LUT R11, R10, R3, RZ, 0x3c, !PT ;  /* 0x000000030a0b7212 */ /* 0x000fc600078e3cff */
[----:B------:R-:W-:Y:S01]  /*c4b0*/  IMAD R6, R9, 0x8, R0 ;  /* 0x0000000809067824 */ /* 0x000fe200078e0200 */
[----:B------:R-:W-:Y:S01]  /*c4c0*/  SHF.L.U32 R5, R11, 0x1f, RZ ;  /* 0x0000001f0b057819 */ /* 0x000fe200000006ff */
[----:B-1----:R-:W-:Y:S06]  /*c4d0*/  @!P0 BRA `(.L_x_309) ;  /* 0x0000000000cc8947 */ /* 0x002fec0003800000 */
.L_x_320:
[----:B------:R-:W1:Y:S01]  /*c4e0*/  SYNCS.PHASECHK.TRANS64.TRYWAIT P0, [R6+URZ], R5 ;  /* 0x00000005060075a7 */ /* 0x000e62000800017f */
[----:B------:R-:W-:-:S05]  /*c4f0*/  VIADD R2, R9, 0x1 ;  /* 0x0000000109027836 */ /* 0x000fca0000000000 */
[----:B------:R-:W-:-:S04]  /*c500*/  ISETP.NE.AND P1, PT, R2, 0x4, PT ;  /* 0x000000040200780c */ /* 0x000fc80003f25270 */
[----:B0-----:R-:W-:Y:S02]  /*c510*/  SEL R4, RZ, 0x1, P1 ;  /* 0x00000001ff047807 */ /* 0x001fe40000800000 */
[----:B------:R-:W-:Y:S02]  /*c520*/  SEL R3, R2, RZ, P1 ;  /* 0x000000ff02037207 */ /* 0x000fe40000800000 */
[----:B------:R-:W-:Y:S01]  /*c530*/  LOP3.LUT R4, R11, R4, RZ, 0x3c, !PT ;  /* 0x000000040b047212 */ /* 0x000fe200078e3cff */
[----:B-1----:R-:W-:Y:S06]  /*c540*/  @!P0 BRA `(.L_x_310) ;  /* 0x0000000000c48947 */ /* 0x002fec0003800000 */
.L_x_321:
[----:B------:R-:W-:Y:S01]  /*c550*/  IMAD R3, R3, 0x8, R0 ;  /* 0x0000000803037824 */ /* 0x000fe200078e0200 */
[----:B------:R-:W-:-:S07]  /*c560*/  SHF.L.U32 R0, R4, 0x1f, RZ ;  /* 0x0000001f04007819 */ /* 0x000fce00000006ff */
.L_x_311:
[----:B-1----:R1:W2:Y:S02]  /*c570*/  SYNCS.PHASECHK.TRANS64.TRYWAIT P0, [R3+URZ], R0 ;  /* 0x00000000030075a7 */ /* 0x0022a4000800017f */
[----:B--2---:R-:W-:Y:S05]  /*c580*/  @!P0 NANOSLEEP.SYNCS 0x989680 ;  /* 0x009896800000895d */ /* 0x004fea0003900000 */
[----:B------:R-:W2:Y:S02]  /*c590*/  @!P0 SYNCS.PHASECHK.TRANS64 P0, [R3+URZ], R0 ;  /* 0x00000000030085a7 */ /* 0x000ea4000800007f */
[----:B--2---:R-:W-:Y:S05]  /*c5a0*/  @!P0 BRA `(.L_x_311) ;  /* 0xfffffffc00f08947 */ /* 0x004fea000383ffff */
.L_x_306:
[----:B------:R-:W-:Y:S05]  /*c5b0*/  BSYNC B0 ;  /* 0x0000000000007941 */ /* 0x000fea0003800000 */
.L_x_305:
[----:B------:R-:W-:Y:S05]  /*c5c0*/  EXIT ;  /* 0x000000000000794d */ /* 0x000fea0003800000 */
.L_x_21:
[----:B----4-:R4:W0:Y:S02]  /*c5d0*/  SYNCS.PHASECHK.TRANS64.TRYWAIT P1, [R3+URZ], R0 ;  /* 0x00000000030075a7 */ /* 0x010824000802017f */
[----:B0-----:R-:W-:Y:S05]  /*c5e0*/  @!P1 NANOSLEEP.SYNCS 0x989680 ;  /* 0x009896800000995d */ /* 0x001fea0003900000 */
[----:B------:R-:W0:Y:S02]  /*c5f0*/  @!P1 SYNCS.PHASECHK.TRANS64 P1, [R3+URZ], R0 ;  /* 0x00000000030095a7 */ /* 0x000e24000802007f */
[----:B0-----:R-:W-:Y:S05]  /*c600*/  @!P1 BRA `(.L_x_21) ;  /* 0xfffffffc00f09947 */ /* 0x001fea000383ffff */
[----:B------:R-:W-:Y:S05]  /*c610*/  BRA `(.L_x_20) ;  /* 0xffffff4c00c07947 */ /* 0x000fea000383ffff */
.L_x_26:
[----:B-1----:R1:W3:Y:S02]  /*c620*/  SYNCS.PHASECHK.TRANS64.TRYWAIT P1, [R5+URZ], R4 ;  /* 0x00000004050075a7 */ /* 0x0022e4000802017f */
[----:B---3--:R-:W-:Y:S05]  /*c630*/  @!P1 NANOSLEEP.SYNCS 0x989680 ;  /* 0x009896800000995d */ /* 0x008fea0003900000 */
[----:B------:R-:W3:Y:S02]  /*c640*/  @!P1 SYNCS.PHASECHK.TRANS64 P1, [R5+URZ], R4 ;  /* 0x00000004050095a7 */ /* 0x000ee4000802007f */
[----:B---3--:R-:W-:Y:S05]  /*c650*/  @!P1 BRA `(.L_x_26) ;  /* 0xfffffffc00f09947 */ /* 0x008fea000383ffff */
[----:B------:R-:W-:Y:S05]  /*c660*/  BRA `(.L_x_25) ;  /* 0xffffff5400007947 */ /* 0x000fea000383ffff */
.L_x_293:
[----:B------:R-:W-:Y:S01]  /*c670*/  BSSY B1, `(.L_x_312) ;  /* 0x0000006000017945 */ /* 0x000fe20003800000 */
[----:B------:R-:W-:-:S07]  /*c680*/  IMAD.MOV.U32 R15, RZ, RZ, -0x1 ;  /* 0xffffffffff0f7424 */ /* 0x000fce00078e00ff */
[----:B------:R-:W-:Y:S05]  /*c690*/  WARPSYNC.COLLECTIVE R15, `(.L_x_313) ;  /* 0x000000000f0c7348 */ /* 0x000fea0003c00000 */
[----:B------:R-:W-:Y:S02]  /*c6a0*/  ELECT P6, UR62, PT ;  /* 0x00000000003e782f */ /* 0x000fe400038c0000 */
[----:B------:R-:W-:Y:S01]  /*c6b0*/  MOV R14, UR62 ;  /* 0x0000003e000e7c02 */ /* 0x000fe20008000f00 */
[----:B------:R-:W-:Y:S10]  /*c6c0*/  ENDCOLLECTIVE ;  /* 0x000000000000791b */ /* 0x000ff40003800000 */
.L_x_313:
[----:B------:R-:W-:Y:S05]  /*c6d0*/  BSYNC B1 ;  /* 0x0000000000017941 */ /* 0x000fea0003800000 */
.L_x_312:
[----:B------:R-:W-:Y:S05]  /*c6e0*/  BRA `(.L_x_314) ;  /* 0xfffffff000347947 */ /* 0x000fea000383ffff */
.L_x_296:
[----:B-1----:R1:W2:Y:S02]  /*c6f0*/  SYNCS.PHASECHK.TRANS64.TRYWAIT P0, [R22+URZ+0x20], R7 ;  /* 0x00002007160075a7 */ /* 0x0022a4000800017f */
[----:B--2---:R-:W-:Y:S05]  /*c700*/  @!P0 NANOSLEEP.SYNCS 0x989680 ;  /* 0x009896800000895d */ /* 0x004fea0003900000 */
[----:B------:R-:W2:Y:S02]  /*c710*/  @!P0 SYNCS.PHASECHK.TRANS64 P0, [R22+URZ+0x20], R7 ;  /* 0x00002007160085a7 */ /* 0x000ea4000800007f */
[----:B--2---:R-:W-:Y:S05]  /*c720*/  @!P0 BRA `(.L_x_296) ;  /* 0xfffffffc00f08947 */ /* 0x004fea000383ffff */
[----:B------:R-:W-:Y:S05]  /*c730*/  BRA `(.L_x_315) ;  /* 0xfffffff000707947 */ /* 0x000fea000383ffff */
.L_x_304:
[----:B------:R-:W-:Y:S01]  /*c740*/  BSSY B0, `(.L_x_316) ;  /* 0x0000006000007945 */ /* 0x000fe20003800000 */
[----:B------:R-:W-:-:S07]  /*c750*/  IMAD.MOV.U32 R15, RZ, RZ, -0x1 ;  /* 0xffffffffff0f7424 */ /* 0x000fce00078e00ff */
[----:B------:R-:W-:Y:S05]  /*c760*/  WARPSYNC.COLLECTIVE R15, `(.L_x_317) ;  /* 0x000000000f0c7348 */ /* 0x000fea0003c00000 */
[----:B------:R-:W-:Y:S02]  /*c770*/  ELECT P6, UR62, PT ;  /* 0x00000000003e782f */ /* 0x000fe400038c0000 */
[----:B------:R-:W-:Y:S01]  /*c780*/  MOV R14, UR62 ;  /* 0x0000003e000e7c02 */ /* 0x000fe20008000f00 */
[----:B------:R-:W-:Y:S10]  /*c790*/  ENDCOLLECTIVE ;  /* 0x000000000000791b */ /* 0x000ff40003800000 */
.L_x_317:
[----:B------:R-:W-:Y:S05]  /*c7a0*/  BSYNC B0 ;  /* 0x0000000000007941 */ /* 0x000fea0003800000 */
.L_x_316:
[----:B------:R-:W-:Y:S05]  /*c7b0*/  BRA `(.L_x_318) ;  /* 0xfffffff800d07947 */ /* 0x000fea000383ffff */
.L_x_308:
[----:B0-----:R0:W1:Y:S02]  /*c7c0*/  SYNCS.PHASECHK.TRANS64.TRYWAIT P0, [R5+URZ], R2 ;  /* 0x00000002050075a7 */ /* 0x001064000800017f */
[----:B-1----:R-:W-:Y:S05]  /*c7d0*/  @!P0 NANOSLEEP.SYNCS 0x989680 ;  /* 0x009896800000895d */ /* 0x002fea0003900000 */
[----:B------:R-:W1:Y:S02]  /*c7e0*/  @!P0 SYNCS.PHASECHK.TRANS64 P0, [R5+URZ], R2 ;  /* 0x00000002050085a7 */ /* 0x000e64000800007f */
[----:B-1----:R-:W-:Y:S05]  /*c7f0*/  @!P0 BRA `(.L_x_308) ;  /* 0xfffffffc00f08947 */ /* 0x002fea000383ffff */
[----:B------:R-:W-:Y:S05]  /*c800*/  BRA `(.L_x_319) ;  /* 0xfffffffc00107947 */ /* 0x000fea000383ffff */
.L_x_309:
[----:B0-----:R0:W1:Y:S02]  /*c810*/  SYNCS.PHASECHK.TRANS64.TRYWAIT P0, [R7+URZ], R4 ;  /* 0x00000004070075a7 */ /* 0x001064000800017f */
[----:B-1----:R-:W-:Y:S05]  /*c820*/  @!P0 NANOSLEEP.SYNCS 0x989680 ;  /* 0x009896800000895d */ /* 0x002fea0003900000 */
[----:B------:R-:W1:Y:S02]  /*c830*/  @!P0 SYNCS.PHASECHK.TRANS64 P0, [R7+URZ], R4 ;  /* 0x00000004070085a7 */ /* 0x000e64000800007f */
[----:B-1----:R-:W-:Y:S05]  /*c840*/  @!P0 BRA `(.L_x_309) ;  /* 0xfffffffc00f08947 */ /* 0x002fea000383ffff */
[----:B------:R-:W-:Y:S05]  /*c850*/  BRA `(.L_x_320) ;  /* 0xfffffffc00207947 */ /* 0x000fea000383ffff */
.L_x_310:
[----:B0-----:R0:W1:Y:S02]  /*c860*/  SYNCS.PHASECHK.TRANS64.TRYWAIT P0, [R6+URZ], R5 ;  /* 0x00000005060075a7 */ /* 0x001064000800017f */
[----:B-1----:R-:W-:Y:S05]  /*c870*/  @!P0 NANOSLEEP.SYNCS 0x989680 ;  /* 0x009896800000895d */ /* 0x002fea0003900000 */
[----:B------:R-:W1:Y:S02]  /*c880*/  @!P0 SYNCS.PHASECHK.TRANS64 P0, [R6+URZ], R5 ;  /* 0x00000005060085a7 */ /* 0x000e64000800007f */
[----:B-1----:R-:W-:Y:S05]  /*c890*/  @!P0 BRA `(.L_x_310) ;  /* 0xfffffffc00f08947 */ /* 0x002fea000383ffff */
[----:B------:R-:W-:Y:S05]  /*c8a0*/  BRA `(.L_x_321) ;  /* 0xfffffffc00287947 */ /* 0x000fea000383ffff */
.L_x_322:
[----:B------:R-:W-:-:S00]  /*c8b0*/  BRA `(.L_x_322) ;  /* 0xfffffffc00fc7947 */ /* 0x000fc0000383ffff */
[----:B------:R-:W-:-:S00]  /*c8c0*/  NOP ;  /* 0x0000000000007918 */ /* 0x000fc00000000000 */
        /* <DEDUP_REMOVED lines=11> */
.L_x_323:


//--------------------- .nv.global.init           --------------------------
	.section	.nv.global.init,"aw",@progbits
.nv.global.init:
	.type		$str$22,@object
	.size		$str$22,($str$23 - $str$22)
$str$22:
        /*0000*/ 	.byte	0x6b, 0x5f, 0x74, 0x69, 0x6c, 0x65, 0x5f, 0x63, 0x6f, 0x75, 0x6e, 0x74, 0x20, 0x3e, 0x3d, 0x20
        /*0010*/ 	.byte	0x31, 0x00
	.type		$str$23,@object
	.size		$str$23,(__unnamed_1 - $str$23)
$str$23:
        /*0012*/ 	.byte	0x2f, 0x74, 0x6d, 0x70, 0x2f, 0x63, 0x75, 0x74, 0x6c, 0x61, 0x73, 0x73, 0x5f, 0x73, 0x77, 0x65
        /*0022*/ 	.byte	0x65, 0x70, 0x5f, 0x73, 0x72, 0x63, 0x2f, 0x69, 0x6e, 0x63, 0x6c, 0x75, 0x64, 0x65, 0x2f, 0x63
        /*0032*/ 	.byte	0x75, 0x74, 0x6c, 0x61, 0x73, 0x73, 0x2f, 0x67, 0x65, 0x6d, 0x6d, 0x2f, 0x63, 0x6f, 0x6c, 0x6c
        /*0042*/ 	.byte	0x65, 0x63, 0x74, 0x69, 0x76, 0x65, 0x2f, 0x73, 0x6d, 0x39, 0x30, 0x5f, 0x6d, 0x6d, 0x61, 0x5f
        /*0052*/ 	.byte	0x74, 0x6d, 0x61, 0x5f, 0x67, 0x6d, 0x6d, 0x61, 0x5f, 0x73, 0x73, 0x5f, 0x77, 0x61, 0x72, 0x70
        /*0062*/ 	.byte	0x73, 0x70, 0x65, 0x63, 0x69, 0x61, 0x6c, 0x69, 0x7a, 0x65, 0x64, 0x2e, 0x68, 0x70, 0x70, 0x00
	.type		__unnamed_1,@object
	.size		__unnamed_1,(.L_0 - __unnamed_1)
__unnamed_1:
        /*0072*/ 	.byte	0x76, 0x6f, 0x69, 0x64, 0x20, 0x63, 0x75, 0x74, 0x6c, 0x61, 0x73, 0x73, 0x3a, 0x3a, 0x67, 0x65
        /* <DEDUP_REMOVED lines=181> */
        /*0bd2*/ 	.byte	0x3a, 0x69, 0x64, 0x65, 0x6e, 0x74, 0x69, 0x74, 0x79, 0x5d, 0x00
.L_0:


//--------------------- .nv.shared._ZN7cutlass13device_kernelINS_4gemm6kernel13GemmUniversalIN4cute5tupleIJiiiiEEENS1_10collective13CollectiveMmaINS1_34MainloopSm90TmaGmmaWarpSpecializedILi4ENS5_IJNS4_1CILi2EEESB_NSA_ILi1EEEEEENS1_35KernelTmaWarpSpecializedCooperativeEEENS5_IJNSA_ILi256EEENSA_ILi128EEENSA_ILi64EEEEEENS_10bfloat16_tENS5_IJlSC_lEEESK_SL_NS4_8TiledMMAINS4_8MMA_AtomIJNS4_4SM904GMMA28MMA_64x128x16_F32BF16BF16_SSILNSP_5MajorE0ELSR_0ELNSP_7ScaleInE1ELSS_1EEEEEENS4_6LayoutINS5_IJSB_SC_SC_EEENS5_IJSC_NSA_ILi0EEESX_EEEEENS5_IJNS4_10UnderscoreES10_S10_EEEEENS4_23SM90_TMA_LOAD_MULTICASTENS4_14ComposedLayoutINS4_7SwizzleILi3ELi4ELi3EEENS4_18smem_ptr_flag_bitsILi16EEENSV_INS5_IJNSA_ILi8EEESI_EEENS5_IJSI_SC_EEEEEEEvNS4_8identityES13_S1D_vS1E_EENS_8epilogue10collective6detail29Sm90TmaWarpSpecializedAdapterINS1H_15DefaultEpilogueISK_SL_SL_NS1G_6thread17LinearCombinationISK_Li1EffLNS1L_9ScaleType4KindE0ELNS_15FloatRoundStyleE2ESK_EENS1_15EpilogueDefaultEEEEEvvEEEEvNT_6ParamsE --------------------------
	.section	.nv.shared._ZN7cutlass13device_kernelINS_4gemm6kernel13GemmUniversalIN4cute5tupleIJiiiiEEENS1_10collective13CollectiveMmaINS1_34MainloopSm90TmaGmmaWarpSpecializedILi4ENS5_IJNS4_1CILi2EEESB_NSA_ILi1EEEEEENS1_35KernelTmaWarpSpecializedCooperativeEEENS5_IJNSA_ILi256EEENSA_ILi128EEENSA_ILi64EEEEEENS_10bfloat16_tENS5_IJlSC_lEEESK_SL_NS4_8TiledMMAINS4_8MMA_AtomIJNS4_4SM904GMMA28MMA_64x128x16_F32BF16BF16_SSILNSP_5MajorE0ELSR_0ELNSP_7ScaleInE1ELSS_1EEEEEENS4_6LayoutINS5_IJSB_SC_SC_EEENS5_IJSC_NSA_ILi0EEESX_EEEEENS5_IJNS4_10UnderscoreES10_S10_EEEEENS4_23SM90_TMA_LOAD_MULTICASTENS4_14ComposedLayoutINS4_7SwizzleILi3ELi4ELi3EEENS4_18smem_ptr_flag_bitsILi16EEENSV_INS5_IJNSA_ILi8EEESI_EEENS5_IJSI_SC_EEEEEEEvNS4_8identityES13_S1D_vS1E_EENS_8epilogue10collective6detail29Sm90TmaWarpSpecializedAdapterINS1H_15DefaultEpilogueISK_SL_SL_NS1G_6thread17LinearCombinationISK_Li1EffLNS1L_9ScaleType4KindE0ELNS_15FloatRoundStyleE2ESK_EENS1_15EpilogueDefaultEEEEEvvEEEEvNT_6ParamsE,"aw",@nobits
	.sectionflags	@""
	.align	16
	.zero		1024


//--------------------- .nv.shared.reserved.0     --------------------------
	.section	.nv.shared.reserved.0,"aw",@nobits
	.weak		__nv_reservedSMEM_offset_0_alias
	.size		__nv_reservedSMEM_offset_0_alias, 0, 0
	.other		__nv_reservedSMEM_offset_0_alias,@"STO_CUDA_RESERVED_SHARED STV_DEFAULT"
__nv_reservedSMEM_offset_0_alias:
	.zero		0


//--------------------- .nv.global                --------------------------
	.section	.nv.global,"aw",@nobits
.nv.global:
	.type		_ZN40_INTERNAL_c9b0e475_4_k_cu_42f37a63_259764cute1_E,@object
	.size		_ZN40_INTERNAL_c9b0e475_4_k_cu_42f37a63_259764cute1_E,(_ZN40_INTERNAL_c9b0e475_4_k_cu_42f37a63_259764cuda3std3__45__cpo6cbeginE - _ZN40_INTERNAL_c9b0e475_4_k_cu_42f37a63_259764cute1_E)
_ZN40_INTERNAL_c9b0e475_4_k_cu_42f37a63_259764cute1_E:
	.zero		1
	.type		_ZN40_INTERNAL_c9b0e475_4_k_cu_42f37a63_259764cuda3std3__45__cpo6cbeginE,@object
	.size		_ZN40_INTERNAL_c9b0e475_4_k_cu_42f37a63_259764cuda3std3__45__cpo6cbeginE,(_ZN40_INTERNAL_c9b0e475_4_k_cu_42f37a63_259764cuda3std3__48in_placeE - _ZN40_INTERNAL_c9b0e475_4_k_cu_42f37a63_259764cuda3std3__45__cpo6cbeginE)
_ZN40_INTERNAL_c9b0e475_4_k_cu_42f37a63_259764cuda3std3__45__cpo6cbeginE:
	.zero		1
	.type		_ZN40_INTERNAL_c9b0e475_4_k_cu_42f37a63_259764cuda3std3__48in_placeE,@object
	.size		_ZN40_INTERNAL_c9b0e475_4_k_cu_42f37a63_259764cuda3std3__48in_placeE,(_ZN40_INTERNAL_c9b0e475_4_k_cu_42f37a63_259764cuda3std6ranges3__45__cpo9iter_moveE - _ZN40_INTERNAL_c9b0e475_4_k_cu_42f37a63_259764cuda3std3__48in_placeE)
_ZN40_INTERNAL_c9b0e475_4_k_cu_42f37a63_259764cuda3std3__48in_placeE:
	.zero		1
	.type		_ZN40_INTERNAL_c9b0e475_4_k_cu_42f37a63_259764cuda3std6ranges3__45__cpo9iter_moveE,@object
	.size		_ZN40_INTERNAL_c9b0e475_4_k_cu_42f37a63_259764cuda3std6ranges3__45__cpo9iter_moveE,(_ZN40_INTERNAL_c9b0e475_4_k_cu_42f37a63_259764cuda3std3__45__cpo5beginE - _ZN40_INTERNAL_c9b0e475_4_k_cu_42f37a63_259764cuda3std6ranges3__45__cpo9iter_moveE)
_ZN40_INTERNAL_c9b0e475_4_k_cu_42f37a63_259764cuda3std6ranges3__45__cpo9iter_moveE:
	.zero		1
	.type		_ZN40_INTERNAL_c9b0e475_4_k_cu_42f37a63_259764cuda3std3__45__cpo5beginE,@object
	.size		_ZN40_INTERNAL_c9b0e475_4_k_cu_42f37a63_259764cuda3std3__45__cpo5beginE,(_ZN40_INTERNAL_c9b0e475_4_k_cu_42f37a63_259764cuda3std3__442_GLOBAL__N__c9b0e475_4_k_cu_42f37a63_259766ignoreE - _ZN40_INTERNAL_c9b0e475_4_k_cu_42f37a63_259764cuda3std3__45__cpo5beginE)
_ZN40_INTERNAL_c9b0e475_4_k_cu_42f37a63_259764cuda3std3__45__cpo5beginE:
	.zero		1
	.type		_ZN40_INTERNAL_c9b0e475_4_k_cu_42f37a63_259764cuda3std3__442_GLOBAL__N__c9b0e475_4_k_cu_42f37a63_259766ignoreE,@object
	.size		_ZN40_INTERNAL_c9b0e475_4_k_cu_42f37a63_259764cuda3std3__442_GLOBAL__N__c9b0e475_4_k_cu_42f37a63_259766ignoreE,(_ZN40_INTERNAL_c9b0e475_4_k_cu_42f37a63_259764cute7productE - _ZN40_INTERNAL_c9b0e475_4_k_cu_42f37a63_259764cuda3std3__442_GLOBAL__N__c9b0e475_4_k_cu_42f37a63_259766ignoreE)
_ZN40_INTERNAL_c9b0e475_4_k_cu_42f37a63_259764cuda3std3__442_GLOBAL__N__c9b0e475_4_k_cu_42f37a63_259766ignoreE:
	.zero		1
	.type		_ZN40_INTERNAL_c9b0e475_4_k_cu_42f37a63_259764cute7productE,@object
	.size		_ZN40_INTERNAL_c9b0e475_4_k_cu_42f37a63_259764cute7productE,(_ZN40_INTERNAL_c9b0e475_4_k_cu_42f37a63_259764cuda3std3__45__cpo3endE - _ZN40_INTERNAL_c9b0e475_4_k_cu_42f37a63_259764cute7productE)
_ZN40_INTERNAL_c9b0e475_4_k_cu_42f37a63_259764cute7productE:
	.zero		1
	.type		_ZN40_INTERNAL_c9b0e475_4_k_cu_42f37a63_259764cuda3std3__45__cpo3endE,@object
	.size		_ZN40_INTERNAL_c9b0e475_4_k_cu_42f37a63_259764cuda3std3__45__cpo3endE,(_ZN40_INTERNAL_c9b0e475_4_k_cu_42f37a63_259764cuda3std3__419piecewise_constructE - _ZN40_INTERNAL_c9b0e475_4_k_cu_42f37a63_259764cuda3std3__45__cpo3endE)
_ZN40_INTERNAL_c9b0e475_4_k_cu_42f37a63_259764cuda3std3__45__cpo3endE:
	.zero		1
	.type		_ZN40_INTERNAL_c9b0e475_4_k_cu_42f37a63_259764cuda3std3__419piecewise_constructE,@object
	.size		_ZN40_INTERNAL_c9b0e475_4_k_cu_42f37a63_259764cuda3std3__419piecewise_constructE,(_ZN40_INTERNAL_c9b0e475_4_k_cu_42f37a63_259764cuda3std3__45__cpo4cendE - _ZN40_INTERNAL_c9b0e475_4_k_cu_42f37a63_259764cuda3std3__419piecewise_constructE)
_ZN40_INTERNAL_c9b0e475_4_k_cu_42f37a63_259764cuda3std3__419piecewise_constructE:
	.zero		1
	.type		_ZN40_INTERNAL_c9b0e475_4_k_cu_42f37a63_259764cuda3std3__45__cpo4cendE,@object
	.size		_ZN40_INTERNAL_c9b0e475_4_k_cu_42f37a63_259764cuda3std3__45__cpo4cendE,(_ZN40_INTERNAL_c9b0e475_4_k_cu_42f37a63_259764cuda3std6ranges3__45__cpo4swapE - _ZN40_INTERNAL_c9b0e475_4_k_cu_42f37a63_259764cuda3std3__45__cpo4cendE)
_ZN40_INTERNAL_c9b0e475_4_k_cu_42f37a63_259764cuda3std3__45__cpo4cendE:
	.zero		1
	.type		_ZN40_INTERNAL_c9b0e475_4_k_cu_42f37a63_259764cuda3std6ranges3__45__cpo4swapE,@object
	.size		_ZN40_INTERNAL_c9b0e475_4_k_cu_42f37a63_259764cuda3std6ranges3__45__cpo4swapE,(.L_8 - _ZN40_INTERNAL_c9b0e475_4_k_cu_42f37a63_259764cuda3std6ranges3__45__cpo4swapE)
_ZN40_INTERNAL_c9b0e475_4_k_cu_42f37a63_259764cuda3std6ranges3__45__cpo4swapE:
	.zero		1
.L_8:


//--------------------- .nv.constant0._ZN7cutlass13device_kernelINS_4gemm6kernel13GemmUniversalIN4cute5tupleIJiiiiEEENS1_10collective13CollectiveMmaINS1_34MainloopSm90TmaGmmaWarpSpecializedILi4ENS5_IJNS4_1CILi2EEESB_NSA_ILi1EEEEEENS1_35KernelTmaWarpSpecializedCooperativeEEENS5_IJNSA_ILi256EEENSA_ILi128EEENSA_ILi64EEEEEENS_10bfloat16_tENS5_IJlSC_lEEESK_SL_NS4_8TiledMMAINS4_8MMA_AtomIJNS4_4SM904GMMA28MMA_64x128x16_F32BF16BF16_SSILNSP_5MajorE0ELSR_0ELNSP_7ScaleInE1ELSS_1EEEEEENS4_6LayoutINS5_IJSB_SC_SC_EEENS5_IJSC_NSA_ILi0EEESX_EEEEENS5_IJNS4_10UnderscoreES10_S10_EEEEENS4_23SM90_TMA_LOAD_MULTICASTENS4_14ComposedLayoutINS4_7SwizzleILi3ELi4ELi3EEENS4_18smem_ptr_flag_bitsILi16EEENSV_INS5_IJNSA_ILi8EEESI_EEENS5_IJSI_SC_EEEEEEEvNS4_8identityES13_S1D_vS1E_EENS_8epilogue10collective6detail29Sm90TmaWarpSpecializedAdapterINS1H_15DefaultEpilogueISK_SL_SL_NS1G_6thread17LinearCombinationISK_Li1EffLNS1L_9ScaleType4KindE0ELNS_15FloatRoundStyleE2ESK_EENS1_15EpilogueDefaultEEEEEvvEEEEvNT_6ParamsE --------------------------
	.section	.nv.constant0._ZN7cutlass13device_kernelINS_4gemm6kernel13GemmUniversalIN4cute5tupleIJiiiiEEENS1_10collective13CollectiveMmaINS1_34MainloopSm90TmaGmmaWarpSpecializedILi4ENS5_IJNS4_1CILi2EEESB_NSA_ILi1EEEEEENS1_35KernelTmaWarpSpecializedCooperativeEEENS5_IJNSA_ILi256EEENSA_ILi128EEENSA_ILi64EEEEEENS_10bfloat16_tENS5_IJlSC_lEEESK_SL_NS4_8TiledMMAINS4_8MMA_AtomIJNS4_4SM904GMMA28MMA_64x128x16_F32BF16BF16_SSILNSP_5MajorE0ELSR_0ELNSP_7ScaleInE1ELSS_1EEEEEENS4_6LayoutINS5_IJSB_SC_SC_EEENS5_IJSC_NSA_ILi0EEESX_EEEEENS5_IJNS4_10UnderscoreES10_S10_EEEEENS4_23SM90_TMA_LOAD_MULTICASTENS4_14ComposedLayoutINS4_7SwizzleILi3ELi4ELi3EEENS4_18smem_ptr_flag_bitsILi16EEENSV_INS5_IJNSA_ILi8EEESI_EEENS5_IJSI_SC_EEEEEEEvNS4_8identityES13_S1D_vS1E_EENS_8epilogue10collective6detail29Sm90TmaWarpSpecializedAdapterINS1H_15DefaultEpilogueISK_SL_SL_NS1G_6thread17LinearCombinationISK_Li1EffLNS1L_9ScaleType4KindE0ELNS_15FloatRoundStyleE2ESK_EENS1_15EpilogueDefaultEEEEEvvEEEEvNT_6ParamsE,"a",@progbits
	.sectionflags	@""
	.align	4
.nv.constant0._ZN7cutlass13device_kernelINS_4gemm6kernel13GemmUniversalIN4cute5tupleIJiiiiEEENS1_10collective13CollectiveMmaINS1_34MainloopSm90TmaGmmaWarpSpecializedILi4ENS5_IJNS4_1CILi2EEESB_NSA_ILi1EEEEEENS1_35KernelTmaWarpSpecializedCooperativeEEENS5_IJNSA_ILi256EEENSA_ILi128EEENSA_ILi64EEEEEENS_10bfloat16_tENS5_IJlSC_lEEESK_SL_NS4_8TiledMMAINS4_8MMA_AtomIJNS4_4SM904GMMA28MMA_64x128x16_F32BF16BF16_SSILNSP_5MajorE0ELSR_0ELNSP_7ScaleInE1ELSS_1EEEEEENS4_6LayoutINS5_IJSB_SC_SC_EEENS5_IJSC_NSA_ILi0EEESX_EEEEENS5_IJNS4_10UnderscoreES10_S10_EEEEENS4_23SM90_TMA_LOAD_MULTICASTENS4_14ComposedLayoutINS4_7SwizzleILi3ELi4ELi3EEENS4_18smem_ptr_flag_bitsILi16EEENSV_INS5_IJNSA_ILi8EEESI_EEENS5_IJSI_SC_EEEEEEEvNS4_8identityES13_S1D_vS1E_EENS_8epilogue10collective6detail29Sm90TmaWarpSpecializedAdapterINS1H_15DefaultEpilogueISK_SL_SL_NS1G_6thread17LinearCombinationISK_Li1EffLNS1L_9ScaleType4KindE0ELNS_15FloatRoundStyleE2ESK_EENS1_15EpilogueDefaultEEEEEvvEEEEvNT_6ParamsE:
	.zero		1664


//--------------------- SYMBOLS --------------------------

	.type		.nv.reservedSmem.offset0,@object
	.size		.nv.reservedSmem.offset0,0x4
	.type		__assertfail,@function
